def matmul_kernel(
    a_ptr,
    b_ptr,
    c_ptr,
    M,
    N,
    K,
    stride_am,
    stride_ak,
    stride_bk,
    stride_bn,
    stride_cm,
    stride_cn,
    BLOCK_M: tl.constexpr,
    BLOCK_N: tl.constexpr,
    BLOCK_K: tl.constexpr,
    GROUP_M: tl.constexpr,
):
    pid = tl.program_id(axis=0)
    num_pid_m = tl.cdiv(M, BLOCK_M)
    num_pid_n = tl.cdiv(N, BLOCK_N)
    num_pid_in_group = GROUP_M * num_pid_n
    group_id = pid // num_pid_in_group
    first_pid_m = group_id * GROUP_M
    group_size_m = min(num_pid_m - first_pid_m, GROUP_M)
    pid_m = first_pid_m + ((pid % num_pid_in_group) % group_size_m)
    pid_n = (pid % num_pid_in_group) // group_size_m

    offs_am = (pid_m * BLOCK_M + tl.arange(0, BLOCK_M)) % M
    offs_bn = (pid_n * BLOCK_N + tl.arange(0, BLOCK_N)) % N
    offs_k = tl.arange(0, BLOCK_K)
    a_ptrs = a_ptr + offs_am[:, None] * stride_am + offs_k[None, :] * stride_ak
    b_ptrs = b_ptr + offs_k[:, None] * stride_bk + offs_bn[None, :] * stride_bn

    acc = tl.zeros((BLOCK_M, BLOCK_N), dtype=tl.float32)
    for kk in range(0, tl.cdiv(K, BLOCK_K)):
        a = tl.load(a_ptrs, mask=offs_k[None, :] < K - kk * BLOCK_K, other=0.0)
        b = tl.load(b_ptrs, mask=offs_k[:, None] < K - kk * BLOCK_K, other=0.0)
        acc = tl.dot(a, b, acc)
        a_ptrs += BLOCK_K * stride_ak
        b_ptrs += BLOCK_K * stride_bk

    c = acc.to(c_ptr.dtype.element_ty)
    offs_cm = pid_m * BLOCK_M + tl.arange(0, BLOCK_M)
    offs_cn = pid_n * BLOCK_N + tl.arange(0, BLOCK_N)
    c_ptrs = c_ptr + offs_cm[:, None] * stride_cm + offs_cn[None, :] * stride_cn
    mask = (offs_cm[:, None] < M) & (offs_cn[None, :] < N)
    tl.store(c_ptrs, c, mask=mask)

# config = {"BLOCK_K": 32, "BLOCK_M": 256, "BLOCK_N": 128, "GROUP_M": 8, "arch": "sm_90", "dtype": "fp8e4m3", "num_ctas": 4, "num_stages": 3, "num_warps": 4}
# arch = sm_90


// ===== COMPILED SASS (sm_90a) =====

	.target	sm_90a

	.elftype	@"ET_EXEC"


//--------------------- .note.nv.tkinfo           --------------------------
	.section	.note.nv.tkinfo,"",@"SHT_NOTE"
	.sectionflags	@"SHF_NOTE_NV_TKINFO"
	.tkinfo
        /*0018*/ 	.word	0x00000002
        /*0030*/ 	.string	""
        /*0030*/ 	.string	"ptxas"
        /*0030*/ 	.string	"Cuda compilation tools, release 13.0, V13.0.88"
        /*0030*/ 	.string	"Build cuda_13.0.r13.0/compiler.36424714_0"
        /*0030*/ 	.string	"-v  -suppress-debug-info  -lineinfo  -arch sm_90a "



//--------------------- .note.nv.cuinfo           --------------------------
	.section	.note.nv.cuinfo,"",@"SHT_NOTE"
	.sectionflags	@"SHF_NOTE_NV_CUINFO"
        /*0018*/ 	.short	0x0002
        /*001a*/ 	.short	0x005a
        /*001c*/ 	.short	0x0082
	.zero		2


//--------------------- .nv.info                  --------------------------
	.section	.nv.info,"",@"SHT_CUDA_INFO"
	.align	4


	//----- nvinfo : EIATTR_REGCOUNT
	.align		4
        /*0000*/ 	.byte	0x04, 0x2f
        /*0002*/ 	.short	(.L_1 - .L_0)
	.align		4
.L_0:
        /*0004*/ 	.word	index@(matmul_kernel)
        /*0008*/ 	.word	0x000000a8


	//----- nvinfo : EIATTR_FRAME_SIZE
	.align		4
.L_1:
        /*000c*/ 	.byte	0x04, 0x11
        /*000e*/ 	.short	(.L_3 - .L_2)
	.align		4
.L_2:
        /*0010*/ 	.word	index@(matmul_kernel)
        /*0014*/ 	.word	0x00000000


	//----- nvinfo : EIATTR_MIN_STACK_SIZE
	.align		4
.L_3:
        /*0018*/ 	.byte	0x04, 0x12
        /*001a*/ 	.short	(.L_5 - .L_4)
	.align		4
.L_4:
        /*001c*/ 	.word	index@(matmul_kernel)
        /*0020*/ 	.word	0x00000000
.L_5:


//--------------------- .nv.compat                --------------------------
	.section	.nv.compat,"",@"SHT_CUDA_COMPAT_INFO"
	.align	4
        /*0000*/ 	.byte	0x02, 0x09, 0x01, 0x00, 0x02, 0x02, 0x04, 0x00, 0x02, 0x05, 0x05, 0x00, 0x03, 0x07, 0x01, 0x01
        /*0010*/ 	.byte	0x02, 0x03, 0x00, 0x00, 0x02, 0x06, 0x01, 0x00, 0x04, 0x0b, 0x08, 0x00, 0x00, 0x00, 0x00, 0x00
        /*0020*/ 	.byte	0x00, 0x00, 0x00, 0x00


//--------------------- .nv.info.matmul_kernel    --------------------------
	.section	.nv.info.matmul_kernel,"",@"SHT_CUDA_INFO"
	.sectionflags	@""
	.align	4


	//----- nvinfo : EIATTR_CUDA_API_VERSION
	.align		4
        /*0000*/ 	.byte	0x04, 0x37
        /*0002*/ 	.short	(.L_7 - .L_6)
.L_6:
        /*0004*/ 	.word	0x00000082


	//----- nvinfo : EIATTR_KPARAM_INFO
	.align		4
.L_7:
        /*0008*/ 	.byte	0x04, 0x17
        /*000a*/ 	.short	(.L_9 - .L_8)
.L_8:
        /*000c*/ 	.word	0x00000000
        /*0010*/ 	.short	0x000d
        /*0012*/ 	.short	0x0048
        /*0014*/ 	.byte	0x00, 0xf4, 0x21, 0x00


	//----- nvinfo : EIATTR_KPARAM_INFO
	.align		4
.L_9:
        /*0018*/ 	.byte	0x04, 0x17
        /*001a*/ 	.short	(.L_11 - .L_10)
.L_10:
        /*001c*/ 	.word	0x00000000
        /*0020*/ 	.short	0x000c
        /*0022*/ 	.short	0x0040
        /*0024*/ 	.byte	0x00, 0xf4, 0x21, 0x00


	//----- nvinfo : EIATTR_KPARAM_INFO
	.align		4
.L_11:
        /*0028*/ 	.byte	0x04, 0x17
        /*002a*/ 	.short	(.L_13 - .L_12)
.L_12:
        /*002c*/ 	.word	0x00000000
        /*0030*/ 	.short	0x000b
        /*0032*/ 	.short	0x0038
        /*0034*/ 	.byte	0x00, 0xf0, 0x11, 0x00


	//----- nvinfo : EIATTR_KPARAM_INFO
	.align		4
.L_13:
        /*0038*/ 	.byte	0x04, 0x17
        /*003a*/ 	.short	(.L_15 - .L_14)
.L_14:
        /*003c*/ 	.word	0x00000000
        /*0040*/ 	.short	0x000a
        /*0042*/ 	.short	0x0034
        /*0044*/ 	.byte	0x00, 0xf0, 0x11, 0x00


	//----- nvinfo : EIATTR_KPARAM_INFO
	.align		4
.L_15:
        /*0048*/ 	.byte	0x04, 0x17
        /*004a*/ 	.short	(.L_17 - .L_16)
.L_16:
        /*004c*/ 	.word	0x00000000
        /*0050*/ 	.short	0x0009
        /*0052*/ 	.short	0x0030
        /*0054*/ 	.byte	0x00, 0xf0, 0x11, 0x00


	//----- nvinfo : EIATTR_KPARAM_INFO
	.align		4
.L_17:
        /*0058*/ 	.byte	0x04, 0x17
        /*005a*/ 	.short	(.L_19 - .L_18)
.L_18:
        /*005c*/ 	.word	0x00000000
        /*0060*/ 	.short	0x0008
        /*0062*/ 	.short	0x002c
        /*0064*/ 	.byte	0x00, 0xf0, 0x11, 0x00


	//----- nvinfo : EIATTR_KPARAM_INFO
	.align		4
.L_19:
        /*0068*/ 	.byte	0x04, 0x17
        /*006a*/ 	.short	(.L_21 - .L_20)
.L_20:
        /*006c*/ 	.word	0x00000000
        /*0070*/ 	.short	0x0007
        /*0072*/ 	.short	0x0028
        /*0074*/ 	.byte	0x00, 0xf0, 0x11, 0x00


	//----- nvinfo : EIATTR_KPARAM_INFO
	.align		4
.L_21:
        /*0078*/ 	.byte	0x04, 0x17
        /*007a*/ 	.short	(.L_23 - .L_22)
.L_22:
        /*007c*/ 	.word	0x00000000
        /*0080*/ 	.short	0x0006
        /*0082*/ 	.short	0x0024
        /*0084*/ 	.byte	0x00, 0xf0, 0x11, 0x00


	//----- nvinfo : EIATTR_KPARAM_INFO
	.align		4
.L_23:
        /*0088*/ 	.byte	0x04, 0x17
        /*008a*/ 	.short	(.L_25 - .L_24)
.L_24:
        /*008c*/ 	.word	0x00000000
        /*0090*/ 	.short	0x0005
        /*0092*/ 	.short	0x0020
        /*0094*/ 	.byte	0x00, 0xf0, 0x11, 0x00


	//----- nvinfo : EIATTR_KPARAM_INFO
	.align		4
.L_25:
        /*0098*/ 	.byte	0x04, 0x17
        /*009a*/ 	.short	(.L_27 - .L_26)
.L_26:
        /*009c*/ 	.word	0x00000000
        /*00a0*/ 	.short	0x0004
        /*00a2*/ 	.short	0x001c
        /*00a4*/ 	.byte	0x00, 0xf0, 0x11, 0x00


	//----- nvinfo : EIATTR_KPARAM_INFO
	.align		4
.L_27:
        /*00a8*/ 	.byte	0x04, 0x17
        /*00aa*/ 	.short	(.L_29 - .L_28)
.L_28:
        /*00ac*/ 	.word	0x00000000
        /*00b0*/ 	.short	0x0003
        /*00b2*/ 	.short	0x0018
        /*00b4*/ 	.byte	0x00, 0xf0, 0x11, 0x00


	//----- nvinfo : EIATTR_KPARAM_INFO
	.align		4
.L_29:
        /*00b8*/ 	.byte	0x04, 0x17
        /*00ba*/ 	.short	(.L_31 - .L_30)
.L_30:
        /*00bc*/ 	.word	0x00000000
        /*00c0*/ 	.short	0x0002
        /*00c2*/ 	.short	0x0010
        /*00c4*/ 	.byte	0x00, 0xf4, 0x21, 0x00


	//----- nvinfo : EIATTR_KPARAM_INFO
	.align		4
.L_31:
        /*00c8*/ 	.byte	0x04, 0x17
        /*00ca*/ 	.short	(.L_33 - .L_32)
.L_32:
        /*00cc*/ 	.word	0x00000000
        /*00d0*/ 	.short	0x0001
        /*00d2*/ 	.short	0x0008
        /*00d4*/ 	.byte	0x00, 0xf4, 0x21, 0x00


	//----- nvinfo : EIATTR_KPARAM_INFO
	.align		4
.L_33:
        /*00d8*/ 	.byte	0x04, 0x17
        /*00da*/ 	.short	(.L_35 - .L_34)
.L_34:
        /*00dc*/ 	.word	0x00000000
        /*00e0*/ 	.short	0x0000
        /*00e2*/ 	.short	0x0000
        /*00e4*/ 	.byte	0x00, 0xf4, 0x21, 0x00


	//----- nvinfo : EIATTR_EXPLICIT_CLUSTER
	.align		4
.L_35:
        /*00e8*/ 	.byte	0x01, 0x3e
	.zero		2


	//----- nvinfo : EIATTR_CTA_PER_CLUSTER
	.align		4
        /*00ec*/ 	.byte	0x04, 0x3d
        /*00ee*/ 	.short	(.L_37 - .L_36)
.L_36:
        /*00f0*/ 	.word	0x00000004
        /*00f4*/ 	.word	0x00000001
        /*00f8*/ 	.word	0x00000001


	//----- nvinfo : EIATTR_SPARSE_MMA_MASK
	.align		4
.L_37:
        /*00fc*/ 	.byte	0x03, 0x50
        /*00fe*/ 	.short	0x0000


	//----- nvinfo : EIATTR_MAXREG_COUNT
	.align		4
        /*0100*/ 	.byte	0x03, 0x1b
        /*0102*/ 	.short	0x00ff


	//----- nvinfo : EIATTR_NUM_BARRIERS
	.align		4
        /*0104*/ 	.byte	0x02, 0x4c
        /*0106*/ 	.byte	0x01
	.zero		1


	//----- nvinfo : EIATTR_MERCURY_ISA_VERSION
	.align		4
        /*0108*/ 	.byte	0x03, 0x5f
        /*010a*/ 	.short	0x0101


	//----- nvinfo : EIATTR_EXIT_INSTR_OFFSETS
	.align		4
        /*010c*/ 	.byte	0x04, 0x1c
        /*010e*/ 	.short	(.L_39 - .L_38)


	//   ....[0]....
.L_38:
        /*0110*/ 	.word	0x00005910


	//   ....[1]....
        /*0114*/ 	.word	0x00005930


	//----- nvinfo : EIATTR_REQNTID
	.align		4
.L_39:
        /*0118*/ 	.byte	0x04, 0x10
        /*011a*/ 	.short	(.L_41 - .L_40)
.L_40:
        /*011c*/ 	.word	0x00000080
        /*0120*/ 	.word	0x00000001
        /*0124*/ 	.word	0x00000001


	//----- nvinfo : EIATTR_CBANK_PARAM_SIZE
	.align		4
.L_41:
        /*0128*/ 	.byte	0x03, 0x19
        /*012a*/ 	.short	0x0050


	//----- nvinfo : EIATTR_PARAM_CBANK
	.align		4
        /*012c*/ 	.byte	0x04, 0x0a
        /*012e*/ 	.short	(.L_43 - .L_42)
	.align		4
.L_42:
        /*0130*/ 	.word	index@(.nv.constant0.matmul_kernel)
        /*0134*/ 	.short	0x0210
        /*0136*/ 	.short	0x0050


	//----- nvinfo : EIATTR_SW_WAR
	.align		4
.L_43:
        /*0138*/ 	.byte	0x04, 0x36
        /*013a*/ 	.short	(.L_45 - .L_44)
.L_44:
        /*013c*/ 	.word	0x00000008
.L_45:


//--------------------- .nv.callgraph             --------------------------
	.section	.nv.callgraph,"",@"SHT_CUDA_CALLGRAPH"
	.align	4
	.sectionentsize	8
	.align		4
        /*0000*/ 	.word	0x00000000
	.align		4
        /*0004*/ 	.word	0xffffffff
	.align		4
        /*0008*/ 	.word	0x00000000
	.align		4
        /*000c*/ 	.word	0xfffffffe
	.align		4
        /*0010*/ 	.word	0x00000000
	.align		4
        /*0014*/ 	.word	0xfffffffd
	.align		4
        /*0018*/ 	.word	0x00000000
	.align		4
        /*001c*/ 	.word	0xfffffffc


//--------------------- .text.matmul_kernel       --------------------------
	.section	.text.matmul_kernel,"ax",@progbits
	.align	128
        .global         matmul_kernel
        .type           matmul_kernel,@function
        .size           matmul_kernel,(.L_x_3 - matmul_kernel)
        .other          matmul_kernel,@"STO_CUDA_ENTRY STV_DEFAULT"
matmul_kernel:
.text.matmul_kernel:
[----:B------:R-:W-:Y:S08]  /*0000*/  LDC R1, c[0x0][0x28] ;  /* 0x00000a00ff017b82 */ /* 0x000ff00000000800 */
[----:B------:R-:W0:Y:S01]  /*0010*/  LDC.64 R10, c[0x0][0x228] ;  /* 0x00008a00ff0a7b82 */ /* 0x000e220000000a00 */
[----:B------:R-:W-:Y:S01]  /*0020*/  ULDC.64 UR16, c[0x0][0x208] ;  /* 0x0000820000107ab9 */ /* 0x000fe20000000a00 */
[----:B------:R-:W-:-:S02]  /*0030*/  CS2R R56, SRZ ;  /* 0x0000000000387805 */ /* 0x000fc4000001ff00 */
[----:B------:R-:W-:Y:S02]  /*0040*/  CS2R R58, SRZ ;  /* 0x00000000003a7805 */ /* 0x000fe4000001ff00 */
[----:B------:R-:W-:Y:S02]  /*0050*/  CS2R R60, SRZ ;  /* 0x00000000003c7805 */ /* 0x000fe4000001ff00 */
[----:B------:R-:W-:Y:S02]  /*0060*/  CS2R R62, SRZ ;  /* 0x00000000003e7805 */ /* 0x000fe4000001ff00 */
[----:B------:R-:W-:Y:S02]  /*0070*/  CS2R R64, SRZ ;  /* 0x0000000000407805 */ /* 0x000fe4000001ff00 */
[----:B------:R-:W-:Y:S01]  /*0080*/  CS2R R66, SRZ ;  /* 0x0000000000427805 */ /* 0x000fe2000001ff00 */
[----:B------:R-:W1:Y:S01]  /*0090*/  S2UR UR4, SR_CTAID.X ;  /* 0x00000000000479c3 */ /* 0x000e620000002500 */
[----:B------:R-:W-:-:S02]  /*00a0*/  CS2R R68, SRZ ;  /* 0x0000000000447805 */ /* 0x000fc4000001ff00 */
[----:B------:R-:W-:Y:S02]  /*00b0*/  CS2R R70, SRZ ;  /* 0x0000000000467805 */ /* 0x000fe4000001ff00 */
[----:B------:R-:W-:Y:S02]  /*00c0*/  CS2R R72, SRZ ;  /* 0x0000000000487805 */ /* 0x000fe4000001ff00 */
[----:B------:R-:W-:Y:S02]  /*00d0*/  CS2R R74, SRZ ;  /* 0x00000000004a7805 */ /* 0x000fe4000001ff00 */
[----:B------:R-:W-:Y:S02]  /*00e0*/  CS2R R76, SRZ ;  /* 0x00000000004c7805 */ /* 0x000fe4000001ff00 */
[----:B------:R-:W-:Y:S02]  /*00f0*/  CS2R R78, SRZ ;  /* 0x00000000004e7805 */ /* 0x000fe4000001ff00 */
        /* <DEDUP_REMOVED lines=8> */
[----:B------:R-:W-:Y:S01]  /*0180*/  CS2R R32, SRZ ;  /* 0x0000000000207805 */ /* 0x000fe2000001ff00 */
[----:B0-----:R-:W-:Y:S01]  /*0190*/  VIADD R0, R11, 0x7f ;  /* 0x0000007f0b007836 */ /* 0x001fe20000000000 */
[----:B------:R-:W-:Y:S02]  /*01a0*/  CS2R R34, SRZ ;  /* 0x0000000000227805 */ /* 0x000fe4000001ff00 */
[----:B------:R-:W-:Y:S02]  /*01b0*/  CS2R R36, SRZ ;  /* 0x0000000000247805 */ /* 0x000fe4000001ff00 */
[----:B------:R-:W-:Y:S02]  /*01c0*/  CS2R R38, SRZ ;  /* 0x0000000000267805 */ /* 0x000fe4000001ff00 */
[----:B------:R-:W-:-:S02]  /*01d0*/  CS2R R40, SRZ ;  /* 0x0000000000287805 */ /* 0x000fc4000001ff00 */
[----:B------:R-:W-:Y:S02]  /*01e0*/  SHF.R.S32.HI R3, RZ, 0x1f, R0 ;  /* 0x0000001fff037819 */ /* 0x000fe40000011400 */
[----:B------:R-:W-:Y:S02]  /*01f0*/  CS2R R42, SRZ ;  /* 0x00000000002a7805 */ /* 0x000fe4000001ff00 */
[----:B------:R-:W-:Y:S02]  /*0200*/  CS2R R44, SRZ ;  /* 0x00000000002c7805 */ /* 0x000fe4000001ff00 */
[----:B-1----:R-:W-:Y:S01]  /*0210*/  I2FP.F32.U32 R5, UR4 ;  /* 0x0000000400057c45 */ /* 0x002fe20008201000 */
[----:B------:R-:W-:Y:S01]  /*0220*/  ULDC UR4, c[0x0][0x150] ;  /* 0x0000540000047ab9 */ /* 0x000fe20000000800 */
[----:B------:R-:W-:Y:S02]  /*0230*/  LEA.HI R3, R3, R0, RZ, 0x7 ;  /* 0x0000000003037211 */ /* 0x000fe400078f38ff */
[----:B------:R-:W-:-:S02]  /*0240*/  CS2R R46, SRZ ;  /* 0x00000000002e7805 */ /* 0x000fc4000001ff00 */
[----:B------:R-:W-:Y:S01]  /*0250*/  CS2R R48, SRZ ;  /* 0x0000000000307805 */ /* 0x000fe2000001ff00 */
[----:B------:R-:W-:Y:S01]  /*0260*/  FMUL R5, R5, UR4 ;  /* 0x0000000405057c20 */ /* 0x000fe20008400000 */
[----:B------:R-:W-:Y:S01]  /*0270*/  SHF.R.S32.HI R3, RZ, 0x7, R3 ;  /* 0x00000007ff037819 */ /* 0x000fe20000011403 */
[----:B------:R-:W-:Y:S01]  /*0280*/  ULDC UR4, c[0x0][0x230] ;  /* 0x00008c0000047ab9 */ /* 0x000fe20000000800 */
[----:B------:R-:W-:Y:S01]  /*0290*/  CS2R R50, SRZ ;  /* 0x0000000000327805 */ /* 0x000fe2000001ff00 */
[----:B------:R-:W-:Y:S01]  /*02a0*/  UIADD3 UR4, UR4, 0x1f, URZ ;  /* 0x0000001f04047890 */ /* 0x000fe2000fffe03f */
[----:B------:R-:W-:Y:S01]  /*02b0*/  CS2R R52, SRZ ;  /* 0x0000000000347805 */ /* 0x000fe2000001ff00 */
[----:B------:R-:W-:Y:S01]  /*02c0*/  IMAD.SHL.U32 R4, R3, 0x8, RZ ;  /* 0x0000000803047824 */ /* 0x000fe200078e00ff */
[----:B------:R-:W0:Y:S01]  /*02d0*/  F2I.U32.TRUNC.NTZ R5, R5 ;  /* 0x0000000500057305 */ /* 0x000e22000020f000 */
[----:B------:R-:W-:Y:S01]  /*02e0*/  UISETP.GE.AND UP0, UPT, UR4, 0x20, UPT ;  /* 0x000000200400788c */ /* 0x000fe2000bf06270 */
[----:B------:R-:W-:-:S02]  /*02f0*/  CS2R R54, SRZ ;  /* 0x0000000000367805 */ /* 0x000fc4000001ff00 */
[----:B------:R-:W-:-:S04]  /*0300*/  IABS R7, R4 ;  /* 0x0000000400077213 */ /* 0x000fc80000000000 */
[----:B------:R-:W1:Y:S01]  /*0310*/  I2F.RP R0, R7 ;  /* 0x0000000700007306 */ /* 0x000e620000209400 */
[----:B0-----:R-:W-:-:S07]  /*0320*/  IABS R13, R5 ;  /* 0x00000005000d7213 */ /* 0x001fce0000000000 */
[----:B-1----:R-:W0:Y:S02]  /*0330*/  MUFU.RCP R0, R0 ;  /* 0x0000000000007308 */ /* 0x002e240000001000 */
[----:B0-----:R-:W-:Y:S01]  /*0340*/  VIADD R2, R0, 0xffffffe ;  /* 0x0ffffffe00027836 */ /* 0x001fe20000000000 */
[----:B------:R-:W-:-:S05]  /*0350*/  IABS R0, R4 ;  /* 0x0000000400007213 */ /* 0x000fca0000000000 */
[----:B------:R0:W1:Y:S01]  /*0360*/  F2I.FTZ.U32.TRUNC.NTZ R3, R2 ;  /* 0x0000000200037305 */ /* 0x000062000021f000 */
[----:B------:R-:W-:Y:S02]  /*0370*/  IMAD.MOV R0, RZ, RZ, -R0 ;  /* 0x000000ffff007224 */ /* 0x000fe400078e0a00 */
[----:B0-----:R-:W-:Y:S02]  /*0380*/  IMAD.MOV.U32 R2, RZ, RZ, RZ ;  /* 0x000000ffff027224 */ /* 0x001fe400078e00ff */
[----:B-1----:R-:W-:-:S04]  /*0390*/  IMAD.MOV R6, RZ, RZ, -R3 ;  /* 0x000000ffff067224 */ /* 0x002fc800078e0a03 */
[----:B------:R-:W-:-:S04]  /*03a0*/  IMAD R9, R6, R7, RZ ;  /* 0x0000000706097224 */ /* 0x000fc800078e02ff */
[----:B------:R-:W-:-:S06]  /*03b0*/  IMAD.HI.U32 R2, R3, R9, R2 ;  /* 0x0000000903027227 */ /* 0x000fcc00078e0002 */
[----:B------:R-:W-:-:S04]  /*03c0*/  IMAD.HI.U32 R2, R2, R13, RZ ;  /* 0x0000000d02027227 */ /* 0x000fc800078e00ff */
[----:B------:R-:W-:-:S05]  /*03d0*/  IMAD R0, R2, R0, R13 ;  /* 0x0000000002007224 */ /* 0x000fca00078e020d */
[----:B------:R-:W-:-:S13]  /*03e0*/  ISETP.GT.U32.AND P1, PT, R7, R0, PT ;  /* 0x000000000700720c */ /* 0x000fda0003f24070 */
[----:B------:R-:W-:Y:S02]  /*03f0*/  @!P1 IMAD.IADD R0, R0, 0x1, -R7 ;  /* 0x0000000100009824 */ /* 0x000fe400078e0a07 */
[----:B------:R-:W-:Y:S01]  /*0400*/  @!P1 VIADD R2, R2, 0x1 ;  /* 0x0000000102029836 */ /* 0x000fe20000000000 */
[----:B------:R-:W-:Y:S02]  /*0410*/  ISETP.NE.AND P1, PT, R4, RZ, PT ;  /* 0x000000ff0400720c */ /* 0x000fe40003f25270 */
[----:B------:R-:W-:Y:S02]  /*0420*/  ISETP.GE.U32.AND P0, PT, R0, R7, PT ;  /* 0x000000070000720c */ /* 0x000fe40003f06070 */
[----:B------:R-:W-:-:S04]  /*0430*/  LOP3.LUT R0, R5, R4, RZ, 0x3c, !PT ;  /* 0x0000000405007212 */ /* 0x000fc800078e3cff */
[----:B------:R-:W-:Y:S01]  /*0440*/  ISETP.GE.AND P2, PT, R0, RZ, PT ;  /* 0x000000ff0000720c */ /* 0x000fe20003f46270 */
[----:B------:R-:W-:-:S05]  /*0450*/  VIADD R0, R10, 0xff ;  /* 0x000000ff0a007836 */ /* 0x000fca0000000000 */
[----:B------:R-:W-:Y:S01]  /*0460*/  SHF.R.S32.HI R3, RZ, 0x1f, R0 ;  /* 0x0000001fff037819 */ /* 0x000fe20000011400 */
[----:B------:R-:W-:-:S03]  /*0470*/  @P0 VIADD R2, R2, 0x1 ;  /* 0x0000000102020836 */ /* 0x000fc60000000000 */
[----:B------:R-:W-:-:S03]  /*0480*/  LEA.HI R3, R3, R0, RZ, 0x8 ;  /* 0x0000000003037211 */ /* 0x000fc600078f40ff */
[----:B------:R-:W-:Y:S01]  /*0490*/  @!P2 IMAD.MOV R2, RZ, RZ, -R2 ;  /* 0x000000ffff02a224 */ /* 0x000fe200078e0a02 */
[----:B------:R-:W-:-:S05]  /*04a0*/  @!P1 LOP3.LUT R2, RZ, R4, RZ, 0x33, !PT ;  /* 0x00000004ff029212 */ /* 0x000fca00078e33ff */
[----:B------:R-:W-:Y:S02]  /*04b0*/  IMAD.SHL.U32 R6, R2, 0x8, RZ ;  /* 0x0000000802067824 */ /* 0x000fe400078e00ff */
[----:B------:R-:W-:-:S03]  /*04c0*/  IMAD.MOV R2, RZ, RZ, -R2 ;  /* 0x000000ffff027224 */ /* 0x000fc600078e0a02 */
[----:B------:R-:W-:Y:S01]  /*04d0*/  LEA.HI.SX32 R3, R3, -R6, 0x18 ;  /* 0x8000000603037211 */ /* 0x000fe200078fc2ff */
[----:B------:R-:W-:-:S03]  /*04e0*/  IMAD R8, R4, R2, R5 ;  /* 0x0000000204087224 */ /* 0x000fc600078e0205 */
[----:B------:R-:W-:-:S04]  /*04f0*/  VIMNMX R13, R3, 0x8, PT ;  /* 0x00000008030d7848 */ /* 0x000fc80003fe0100 */
[-C--:B------:R-:W-:Y:S02]  /*0500*/  IABS R7, R13.reuse ;  /* 0x0000000d00077213 */ /* 0x080fe40000000000 */
[----:B------:R-:W-:Y:S02]  /*0510*/  IABS R4, R13 ;  /* 0x0000000d00047213 */ /* 0x000fe40000000000 */
[----:B------:R-:W0:Y:S08]  /*0520*/  I2F.RP R0, R7 ;  /* 0x0000000700007306 */ /* 0x000e300000209400 */
[----:B0-----:R-:W0:Y:S02]  /*0530*/  MUFU.RCP R0, R0 ;  /* 0x0000000000007308 */ /* 0x001e240000001000 */
[----:B0-----:R-:W-:-:S02]  /*0540*/  VIADD R3, R0, 0xffffffe ;  /* 0x0ffffffe00037836 */ /* 0x001fc40000000000 */
[----:B------:R-:W-:-:S04]  /*0550*/  IMAD.MOV R0, RZ, RZ, -R4 ;  /* 0x000000ffff007224 */ /* 0x000fc800078e0a04 */
[----:B------:R-:W0:Y:S02]  /*0560*/  F2I.FTZ.U32.TRUNC.NTZ R3, R3 ;  /* 0x0000000300037305 */ /* 0x000e24000021f000 */
[----:B0-----:R-:W-:-:S04]  /*0570*/  IMAD.MOV R9, RZ, RZ, -R3 ;  /* 0x000000ffff097224 */ /* 0x001fc800078e0a03 */
[----:B------:R-:W-:Y:S01]  /*0580*/  IMAD.MOV.U32 R2, RZ, RZ, R9 ;  /* 0x000000ffff027224 */ /* 0x000fe200078e0009 */
[----:B------:R-:W-:-:S03]  /*0590*/  IABS R9, R8 ;  /* 0x0000000800097213 */ /* 0x000fc60000000000 */
[----:B------:R-:W-:Y:S02]  /*05a0*/  IMAD R5, R2, R7, RZ ;  /* 0x0000000702057224 */ /* 0x000fe400078e02ff */
[----:B------:R-:W-:-:S04]  /*05b0*/  IMAD.MOV.U32 R2, RZ, RZ, RZ ;  /* 0x000000ffff027224 */ /* 0x000fc800078e00ff */
[----:B------:R-:W-:Y:S01]  /*05c0*/  IMAD.HI.U32 R2, R3, R5, R2 ;  /* 0x0000000503027227 */ /* 0x000fe200078e0002 */
[----:B------:R-:W-:-:S04]  /*05d0*/  MOV R5, 0x400 ;  /* 0x0000040000057802 */ /* 0x000fc80000000f00 */
[----:B------:R-:W-:Y:S01]  /*05e0*/  R2UR UR6, R5 ;  /* 0x00000000050672ca */ /* 0x000fe200000e0000 */
[----:B------:R-:W-:-:S04]  /*05f0*/  IMAD.HI.U32 R2, R2, R9, RZ ;  /* 0x0000000902027227 */ /* 0x000fc800078e00ff */
[----:B------:R-:W-:-:S05]  /*0600*/  IMAD R0, R2, R0, R9 ;  /* 0x0000000002007224 */ /* 0x000fca00078e0209 */
[----:B------:R-:W-:-:S13]  /*0610*/  ISETP.GT.U32.AND P1, PT, R7, R0, PT ;  /* 0x000000000700720c */ /* 0x000fda0003f24070 */
[----:B------:R-:W-:Y:S02]  /*0620*/  @!P1 IMAD.IADD R0, R0, 0x1, -R7 ;  /* 0x0000000100009824 */ /* 0x000fe400078e0a07 */
[----:B------:R-:W-:Y:S01]  /*0630*/  @!P1 VIADD R2, R2, 0x1 ;  /* 0x0000000102029836 */ /* 0x000fe20000000000 */
[----:B------:R-:W-:Y:S02]  /*0640*/  ISETP.NE.AND P1, PT, R13, RZ, PT ;  /* 0x000000ff0d00720c */ /* 0x000fe40003f25270 */
[----:B------:R-:W-:Y:S02]  /*0650*/  ISETP.GE.U32.AND P0, PT, R0, R7, PT ;  /* 0x000000070000720c */ /* 0x000fe40003f06070 */
[----:B------:R-:W0:Y:S01]  /*0660*/  S2R R7, SR_CgaCtaId ;  /* 0x0000000000077919 */ /* 0x000e220000008800 */
[----:B------:R-:W-:-:S04]  /*0670*/  LOP3.LUT R0, R8, R13, RZ, 0x3c, !PT ;  /* 0x0000000d08007212 */ /* 0x000fc800078e3cff */
[----:B------:R-:W-:-:S06]  /*0680*/  ISETP.GE.AND P2, PT, R0, RZ, PT ;  /* 0x000000ff0000720c */ /* 0x000fcc0003f46270 */
[----:B------:R-:W-:Y:S01]  /*0690*/  @P0 VIADD R2, R2, 0x1 ;  /* 0x0000000102020836 */ /* 0x000fe20000000000 */
[----:B------:R-:W-:-:S06]  /*06a0*/  PLOP3.LUT P0, PT, PT, PT, UP0, 0x80, 0x0 ;  /* 0x000000000000781c */ /* 0x000fcc0003f0f008 */
[----:B------:R-:W-:Y:S01]  /*06b0*/  @!P2 IMAD.MOV R2, RZ, RZ, -R2 ;  /* 0x000000ffff02a224 */ /* 0x000fe200078e0a02 */
[----:B------:R-:W-:-:S05]  /*06c0*/  @!P1 LOP3.LUT R2, RZ, R13, RZ, 0x33, !PT ;  /* 0x0000000dff029212 */ /* 0x000fca00078e33ff */
[----:B------:R-:W-:Y:S02]  /*06d0*/  IMAD.MOV R0, RZ, RZ, -R2 ;  /* 0x000000ffff007224 */ /* 0x000fe400078e0a02 */
[----:B------:R-:W-:Y:S02]  /*06e0*/  IMAD.SHL.U32 R12, R2, 0x80, RZ ;  /* 0x00000080020c7824 */ /* 0x000fe400078e00ff */
[----:B------:R-:W-:Y:S02]  /*06f0*/  IMAD R0, R13, R0, R8 ;  /* 0x000000000d007224 */ /* 0x000fe400078e0208 */
[C---:B0-----:R-:W-:Y:S01]  /*0700*/  IMAD.SHL.U32 R4, R7.reuse, 0x40, RZ ;  /* 0x0000004007047824 */ /* 0x041fe200078e00ff */
[----:B------:R-:W-:Y:S01]  /*0710*/  R2UR UR5, R7 ;  /* 0x00000000070572ca */ /* 0x000fe200000e0000 */
[----:B------:R-:W-:-:S03]  /*0720*/  IMAD.IADD R0, R6, 0x1, R0 ;  /* 0x0000000106007824 */ /* 0x000fc600078e0200 */
[----:B------:R-:W-:Y:S02]  /*0730*/  LOP3.LUT R3, R4, 0x80, RZ, 0xc0, !PT ;  /* 0x0000008004037812 */ /* 0x000fe400078ec0ff */
[----:B------:R-:W-:-:S03]  /*0740*/  LOP3.LUT R15, R12, 0x40, R4, 0xf8, !PT ;  /* 0x000000400c0f7812 */ /* 0x000fc600078ef804 */
[----:B------:R-:W-:Y:S02]  /*0750*/  IMAD R6, R0, 0x100, R3 ;  /* 0x0000010000067824 */ /* 0x000fe400078e0203 */
[----:B------:R-:W0:Y:S02]  /*0760*/  S2R R0, SR_TID.X ;  /* 0x0000000000007919 */ /* 0x000e240000002100 */
[----:B------:R-:W-:Y:S01]  /*0770*/  ULEA UR6, UR5, UR6, 0x18 ;  /* 0x0000000605067291 */ /* 0x000fe2000f8ec03f */
[----:B0-----:R-:W-:-:S05]  /*0780*/  LOP3.LUT R17, R0, 0x7f, RZ, 0xc0, !PT ;  /* 0x0000007f00117812 */ /* 0x001fca00078ec0ff */
[----:B------:R-:W-:Y:S01]  /*0790*/  IMAD.IADD R13, R17, 0x1, R6 ;  /* 0x00000001110d7824 */ /* 0x000fe200078e0206 */
[----:B------:R-:W-:Y:S06]  /*07a0*/  @!P0 BRA `(.L_x_0) ;  /* 0x00000030001c8947 */ /* 0x000fec0003800000 */
[----:B------:R-:W-:Y:S01]  /*07b0*/  IABS R19, R10 ;  /* 0x0000000a00137213 */ /* 0x000fe20000000000 */
[----:B------:R-:W-:Y:S01]  /*07c0*/  ULDC UR7, c[0x0][0x240] ;  /* 0x0000900000077ab9 */ /* 0x000fe20000000800 */
[----:B------:R-:W-:Y:S01]  /*07d0*/  IABS R27, R11 ;  /* 0x0000000b001b7213 */ /* 0x000fe20000000000 */
[----:B------:R-:W-:Y:S01]  /*07e0*/  USHF.R.S32.HI UR5, URZ, 0x1f, UR4 ;  /* 0x0000001f3f057899 */ /* 0x000fe20008011404 */
[----:B------:R-:W0:Y:S01]  /*07f0*/  I2F.RP R7, R19 ;  /* 0x0000001300077306 */ /* 0x000e220000209400 */
[----:B------:R-:W-:Y:S01]  /*0800*/  SHF.R.U32.HI R8, RZ, 0x5, R0 ;  /* 0x00000005ff087819 */ /* 0x000fe20000011600 */
[----:B------:R-:W-:Y:S01]  /*0810*/  ULDC.64 UR20, c[0x0][0x218] ;  /* 0x0000860000147ab9 */ /* 0x000fe20000000a00 */
[----:B------:R-:W-:Y:S01]  /*0820*/  ISETP.GE.AND P6, PT, R13, RZ, PT ;  /* 0x000000ff0d00720c */ /* 0x000fe20003fc6270 */
[----:B------:R-:W-:Y:S01]  /*0830*/  USHF.R.U32.HI UR10, URZ, 0x4, UR6 ;  /* 0x000000043f0a7899 */ /* 0x000fe20008011606 */
[----:B------:R-:W-:Y:S01]  /*0840*/  CS2R R56, SRZ ;  /* 0x0000000000387805 */ /* 0x000fe2000001ff00 */
[----:B------:R-:W-:Y:S01]  /*0850*/  ULEA.HI UR5, UR5, UR4, URZ, 0x5 ;  /* 0x0000000405057291 */ /* 0x000fe2000f8f283f */
[----:B------:R-:W-:Y:S01]  /*0860*/  CS2R R58, SRZ ;  /* 0x00000000003a7805 */ /* 0x000fe2000001ff00 */
[----:B------:R-:W1:Y:S01]  /*0870*/  I2F.RP R6, R27 ;  /* 0x0000001b00067306 */ /* 0x000e620000209400 */
[----:B------:R-:W-:Y:S01]  /*0880*/  ULDC UR8, c[0x0][0x234] ;  /* 0x00008d0000087ab9 */ /* 0x000fe20000000800 */
[----:B------:R-:W-:Y:S01]  /*0890*/  USGXT.U32 UR4, UR10, 0xe ;  /* 0x0000000e0a04789a */ /* 0x000fe20008000000 */
[----:B------:R-:W-:Y:S01]  /*08a0*/  CS2R R60, SRZ ;  /* 0x00000000003c7805 */ /* 0x000fe2000001ff00 */
[----:B------:R-:W-:Y:S01]  /*08b0*/  ULDC UR12, c[0x0][0x23c] ;  /* 0x00008f00000c7ab9 */ /* 0x000fe20000000800 */
[----:B------:R-:W-:Y:S01]  /*08c0*/  ULDC.64 UR14, c[0x0][0x210] ;  /* 0x00008400000e7ab9 */ /* 0x000fe20000000a00 */
[----:B------:R-:W-:Y:S01]  /*08d0*/  ULDC UR11, c[0x0][0x230] ;  /* 0x00008c00000b7ab9 */ /* 0x000fe20000000800 */
[----:B------:R-:W-:Y:S01]  /*08e0*/  USHF.L.U32 UR49, UR12, 0x5, URZ ;  /* 0x000000050c317899 */ /* 0x000fe2000800063f */
[----:B0-----:R-:W0:Y:S01]  /*08f0*/  MUFU.RCP R7, R7 ;  /* 0x0000000700077308 */ /* 0x001e220000001000 */
[----:B------:R-:W-:-:S02]  /*0900*/  CS2R R62, SRZ ;  /* 0x00000000003e7805 */ /* 0x000fc4000001ff00 */
[----:B------:R-:W-:Y:S02]  /*0910*/  CS2R R64, SRZ ;  /* 0x0000000000407805 */ /* 0x000fe4000001ff00 */
[----:B------:R-:W-:Y:S02]  /*0920*/  CS2R R66, SRZ ;  /* 0x0000000000427805 */ /* 0x000fe4000001ff00 */
[----:B------:R-:W-:Y:S02]  /*0930*/  CS2R R68, SRZ ;  /* 0x0000000000447805 */ /* 0x000fe4000001ff00 */
[----:B------:R-:W-:Y:S02]  /*0940*/  CS2R R70, SRZ ;  /* 0x0000000000467805 */ /* 0x000fe4000001ff00 */
[----:B------:R-:W-:Y:S02]  /*0950*/  CS2R R72, SRZ ;  /* 0x0000000000487805 */ /* 0x000fe4000001ff00 */
[----:B------:R-:W-:Y:S01]  /*0960*/  CS2R R74, SRZ ;  /* 0x00000000004a7805 */ /* 0x000fe2000001ff00 */
[----:B-1----:R-:W1:Y:S01]  /*0970*/  MUFU.RCP R6, R6 ;  /* 0x0000000600067308 */ /* 0x002e620000001000 */
[----:B------:R-:W-:-:S02]  /*0980*/  CS2R R76, SRZ ;  /* 0x00000000004c7805 */ /* 0x000fc4000001ff00 */
[----:B------:R-:W-:Y:S02]  /*0990*/  CS2R R78, SRZ ;  /* 0x00000000004e7805 */ /* 0x000fe4000001ff00 */
[----:B------:R-:W-:Y:S02]  /*09a0*/  CS2R R80, SRZ ;  /* 0x0000000000507805 */ /* 0x000fe4000001ff00 */
[----:B------:R-:W-:Y:S02]  /*09b0*/  CS2R R82, SRZ ;  /* 0x0000000000527805 */ /* 0x000fe4000001ff00 */
[----:B------:R-:W-:Y:S02]  /*09c0*/  CS2R R84, SRZ ;  /* 0x0000000000547805 */ /* 0x000fe4000001ff00 */
[----:B------:R-:W-:Y:S02]  /*09d0*/  CS2R R86, SRZ ;  /* 0x0000000000567805 */ /* 0x000fe4000001ff00 */
[----:B------:R-:W-:-:S02]  /*09e0*/  CS2R R38, SRZ ;  /* 0x0000000000267805 */ /* 0x000fc4000001ff00 */
[----:B------:R-:W-:Y:S01]  /*09f0*/  CS2R R40, SRZ ;  /* 0x0000000000287805 */ /* 0x000fe2000001ff00 */
[----:B0-----:R-:W-:Y:S01]  /*0a00*/  VIADD R5, R7, 0xffffffe ;  /* 0x0ffffffe07057836 */ /* 0x001fe20000000000 */
[----:B------:R-:W-:Y:S02]  /*0a10*/  SGXT.U32 R7, R8, 0x2 ;  /* 0x000000020807781a */ /* 0x000fe40000000000 */
[----:B------:R-:W-:Y:S02]  /*0a20*/  CS2R R42, SRZ ;  /* 0x00000000002a7805 */ /* 0x000fe4000001ff00 */
[----:B------:R-:W-:Y:S02]  /*0a30*/  IABS R8, R13 ;  /* 0x0000000d00087213 */ /* 0x000fe40000000000 */
[----:B------:R-:W-:Y:S02]  /*0a40*/  CS2R R44, SRZ ;  /* 0x00000000002c7805 */ /* 0x000fe4000001ff00 */
[----:B------:R-:W-:Y:S01]  /*0a50*/  LOP3.LUT R7, R7, 0x40, R4, 0xf8, !PT ;  /* 0x0000004007077812 */ /* 0x000fe200078ef804 */
[----:B------:R-:W0:Y:S01]  /*0a60*/  F2I.FTZ.U32.TRUNC.NTZ R5, R5 ;  /* 0x0000000500057305 */ /* 0x000e22000021f000 */
[----:B------:R-:W-:Y:S01]  /*0a70*/  IMAD.MOV.U32 R4, RZ, RZ, RZ ;  /* 0x000000ffff047224 */ /* 0x000fe200078e00ff */
[----:B------:R-:W-:Y:S01]  /*0a80*/  CS2R R46, SRZ ;  /* 0x00000000002e7805 */ /* 0x000fe2000001ff00 */
[----:B-1----:R-:W-:Y:S01]  /*0a90*/  VIADD R2, R6, 0xffffffe ;  /* 0x0ffffffe06027836 */ /* 0x002fe20000000000 */
[----:B------:R-:W-:-:S02]  /*0aa0*/  LOP3.LUT R28, R12, R7, RZ, 0xfc, !PT ;  /* 0x000000070c1c7212 */ /* 0x000fc400078efcff */
[----:B------:R-:W-:Y:S02]  /*0ab0*/  CS2R R48, SRZ ;  /* 0x0000000000307805 */ /* 0x000fe4000001ff00 */
[----:B------:R-:W-:Y:S02]  /*0ac0*/  CS2R R50, SRZ ;  /* 0x0000000000327805 */ /* 0x000fe4000001ff00 */
[----:B------:R-:W-:Y:S01]  /*0ad0*/  CS2R R52, SRZ ;  /* 0x0000000000347805 */ /* 0x000fe2000001ff00 */
[----:B------:R-:W1:Y:S01]  /*0ae0*/  F2I.FTZ.U32.TRUNC.NTZ R3, R2 ;  /* 0x0000000200037305 */ /* 0x000e62000021f000 */
[C---:B------:R-:W-:Y:S02]  /*0af0*/  LOP3.LUT R7, R28.reuse, 0x3c, RZ, 0xfc, !PT ;  /* 0x0000003c1c077812 */ /* 0x040fe400078efcff */
[----:B------:R-:W-:Y:S02]  /*0b00*/  CS2R R54, SRZ ;  /* 0x0000000000367805 */ /* 0x000fe4000001ff00 */
[C---:B------:R-:W-:Y:S01]  /*0b10*/  LOP3.LUT R31, R28.reuse, 0x20, RZ, 0xfc, !PT ;  /* 0x000000201c1f7812 */ /* 0x040fe200078efcff */
[----:B------:R-:W-:Y:S01]  /*0b20*/  ULDC UR18, c[0x0][0x238] ;  /* 0x00008e0000127ab9 */ /* 0x000fe20000000800 */
[----:B------:R-:W-:Y:S01]  /*0b30*/  IABS R6, R7 ;  /* 0x0000000700067213 */ /* 0x000fe20000000000 */
[----:B------:R-:W-:Y:S01]  /*0b40*/  UMOV UR9, 0x3fffffef ;  /* 0x3fffffef00097882 */ /* 0x000fe20000000000 */
[--C-:B0-----:R-:W-:Y:S01]  /*0b50*/  IMAD.MOV R14, RZ, RZ, -R5.reuse ;  /* 0x000000ffff0e7224 */ /* 0x101fe200078e0a05 */
[----:B------:R-:W-:Y:S01]  /*0b60*/  ISETP.GE.AND P1, PT, R7, RZ, PT ;  /* 0x000000ff0700720c */ /* 0x000fe20003f26270 */
[----:B------:R-:W-:Y:S01]  /*0b70*/  USHF.L.U32 UR50, UR18, 0x5, URZ ;  /* 0x0000000512327899 */ /* 0x000fe2000800063f */
[----:B------:R-:W-:Y:S01]  /*0b80*/  LOP3.LUT R7, R28, 0x2c, RZ, 0xfc, !PT ;  /* 0x0000002c1c077812 */ /* 0x000fe200078efcff */
[----:B------:R-:W-:Y:S01]  /*0b90*/  IMAD R9, R14, R19, RZ ;  /* 0x000000130e097224 */ /* 0x000fe200078e02ff */
[C---:B------:R-:W-:Y:S01]  /*0ba0*/  LOP3.LUT R29, R28.reuse, 0x28, RZ, 0xfc, !PT ;  /* 0x000000281c1d7812 */ /* 0x040fe200078efcff */
[----:B------:R-:W-:Y:S01]  /*0bb0*/  UIMAD UR19, UR18, 0x1f, URZ ;  /* 0x0000001f121378a4 */ /* 0x000fe2000f8e023f */
[----:B------:R-:W-:Y:S01]  /*0bc0*/  IABS R16, R7 ;  /* 0x0000000700107213 */ /* 0x000fe20000000000 */
[----:B------:R-:W-:Y:S01]  /*0bd0*/  IMAD.HI.U32 R4, R5, R9, R4 ;  /* 0x0000000905047227 */ /* 0x000fe200078e0004 */
[C---:B------:R-:W-:Y:S01]  /*0be0*/  LOP3.LUT R30, R28.reuse, 0x24, RZ, 0xfc, !PT ;  /* 0x000000241c1e7812 */ /* 0x040fe200078efcff */
[----:B------:R-:W-:Y:S01]  /*0bf0*/  UIMAD UR22, UR18, 0x1c, URZ ;  /* 0x0000001c121678a4 */ /* 0x000fe2000f8e023f */
[C---:B------:R-:W-:Y:S01]  /*0c00*/  LOP3.LUT R33, R28.reuse, 0x18, RZ, 0xfc, !PT ;  /* 0x000000181c217812 */ /* 0x040fe200078efcff */
[--C-:B-1----:R-:W-:Y:S01]  /*0c10*/  IMAD.MOV R2, RZ, RZ, -R3.reuse ;  /* 0x000000ffff027224 */ /* 0x102fe200078e0a03 */
[----:B------:R-:W-:Y:S01]  /*0c20*/  LOP3.LUT R32, R28, 0x1c, RZ, 0xfc, !PT ;  /* 0x0000001c1c207812 */ /* 0x000fe200078efcff */
[----:B------:R-:W-:Y:S01]  /*0c30*/  IMAD.HI.U32 R4, R4, R8, RZ ;  /* 0x0000000804047227 */ /* 0x000fe200078e00ff */
[C---:B------:R-:W-:Y:S01]  /*0c40*/  LOP3.LUT R34, R28.reuse, 0x14, RZ, 0xfc, !PT ;  /* 0x000000141c227812 */ /* 0x040fe200078efcff */
[----:B------:R-:W-:Y:S01]  /*0c50*/  UIMAD UR23, UR18, 0x1b, URZ ;  /* 0x0000001b121778a4 */ /* 0x000fe2000f8e023f */
[----:B------:R-:W-:Y:S01]  /*0c60*/  IABS R18, R32 ;  /* 0x0000002000127213 */ /* 0x000fe20000000000 */
[----:B------:R-:W-:Y:S01]  /*0c70*/  IMAD.MOV R4, RZ, RZ, -R4 ;  /* 0x000000ffff047224 */ /* 0x000fe200078e0a04 */
[----:B------:R-:W-:Y:S01]  /*0c80*/  LOP3.LUT R35, R28, 0x10, RZ, 0xfc, !PT ;  /* 0x000000101c237812 */ /* 0x000fe200078efcff */
[----:B------:R-:W-:Y:S01]  /*0c90*/  IMAD R5, R2, R27, RZ ;  /* 0x0000001b02057224 */ /* 0x000fe200078e02ff */
[C---:B------:R-:W-:Y:S01]  /*0ca0*/  LOP3.LUT R36, R28.reuse, 0xc, RZ, 0xfc, !PT ;  /* 0x0000000c1c247812 */ /* 0x040fe200078efcff */
[C---:B------:R-:W-:Y:S01]  /*0cb0*/  IMAD R8, R19.reuse, R4, R8 ;  /* 0x0000000413087224 */ /* 0x040fe200078e0208 */
[----:B------:R-:W-:Y:S01]  /*0cc0*/  IABS R20, R35 ;  /* 0x0000002300147213 */ /* 0x000fe20000000000 */
[----:B------:R-:W-:Y:S01]  /*0cd0*/  IMAD.MOV.U32 R2, RZ, RZ, RZ ;  /* 0x000000ffff027224 */ /* 0x000fe200078e00ff */
[C---:B------:R-:W-:Y:S01]  /*0ce0*/  LOP3.LUT R37, R28.reuse, 0x8, RZ, 0xfc, !PT ;  /* 0x000000081c257812 */ /* 0x040fe200078efcff */
[----:B------:R-:W-:Y:S01]  /*0cf0*/  IMAD.MOV.U32 R4, RZ, RZ, R6 ;  /* 0x000000ffff047224 */ /* 0x000fe200078e0006 */
[----:B------:R-:W-:Y:S01]  /*0d00*/  ISETP.GT.U32.AND P0, PT, R19, R8, PT ;  /* 0x000000081300720c */ /* 0x000fe20003f04070 */
[----:B------:R-:W-:Y:S01]  /*0d10*/  IMAD.HI.U32 R2, R3, R5, R2 ;  /* 0x0000000503027227 */ /* 0x000fe200078e0002 */
[C---:B------:R-:W-:Y:S01]  /*0d20*/  LOP3.LUT R5, R28.reuse, 0x34, RZ, 0xfc, !PT ;  /* 0x000000341c057812 */ /* 0x040fe200078efcff */
[----:B------:R-:W-:Y:S01]  /*0d30*/  UIMAD UR24, UR18, 0x1a, URZ ;  /* 0x0000001a121878a4 */ /* 0x000fe2000f8e023f */
[----:B------:R-:W-:Y:S01]  /*0d40*/  LOP3.LUT R6, R28, 0x30, RZ, 0xfc, !PT ;  /* 0x000000301c067812 */ /* 0x000fe200078efcff */
[----:B------:R-:W-:Y:S01]  /*0d50*/  UIMAD UR25, UR18, 0x19, URZ ;  /* 0x00000019121978a4 */ /* 0x000fe2000f8e023f */
[----:B------:R-:W-:Y:S01]  /*0d60*/  IABS R12, R5 ;  /* 0x00000005000c7213 */ /* 0x000fe20000000000 */
[----:B------:R-:W-:Y:S01]  /*0d70*/  IMAD.HI.U32 R3, R2, R4, RZ ;  /* 0x0000000402037227 */ /* 0x000fe200078e00ff */
[----:B------:R-:W-:Y:S01]  /*0d80*/  ISETP.GE.AND P4, PT, R5, RZ, PT ;  /* 0x000000ff0500720c */ /* 0x000fe20003f86270 */
[----:B------:R-:W-:Y:S01]  /*0d90*/  UIMAD UR26, UR18, 0x18, URZ ;  /* 0x00000018121a78a4 */ /* 0x000fe2000f8e023f */
[----:B------:R-:W-:Y:S01]  /*0da0*/  IABS R14, R6 ;  /* 0x00000006000e7213 */ /* 0x000fe20000000000 */
[----:B------:R-:W-:Y:S01]  /*0db0*/  IMAD.MOV R3, RZ, RZ, -R3 ;  /* 0x000000ffff037224 */ /* 0x000fe200078e0a03 */
[----:B------:R-:W-:Y:S01]  /*0dc0*/  ISETP.GE.AND P2, PT, R6, RZ, PT ;  /* 0x000000ff0600720c */ /* 0x000fe20003f46270 */
[--C-:B------:R-:W-:Y:S01]  /*0dd0*/  @!P0 IMAD.IADD R8, R8, 0x1, -R19.reuse ;  /* 0x0000000108088824 */ /* 0x100fe200078e0a13 */
[----:B------:R-:W-:Y:S01]  /*0de0*/  ISETP.GE.AND P0, PT, R7, RZ, PT ;  /* 0x000000ff0700720c */ /* 0x000fe20003f06270 */
[----:B------:R-:W-:Y:S01]  /*0df0*/  IMAD R3, R27, R3, R4 ;  /* 0x000000031b037224 */ /* 0x000fe200078e0204 */
[----:B------:R-:W-:Y:S01]  /*0e00*/  LOP3.LUT R4, R28, 0x38, RZ, 0xfc, !PT ;  /* 0x000000381c047812 */ /* 0x000fe200078efcff */
[C---:B------:R-:W-:Y:S01]  /*0e10*/  IMAD.HI.U32 R5, R2.reuse, R12, RZ ;  /* 0x0000000c02057227 */ /* 0x040fe200078e00ff */
[----:B------:R-:W-:Y:S01]  /*0e20*/  ISETP.GT.U32.AND P5, PT, R19, R8, PT ;  /* 0x000000081300720c */ /* 0x000fe20003fa4070 */
[----:B------:R-:W-:Y:S01]  /*0e30*/  UIMAD UR27, UR18, 0x17, URZ ;  /* 0x00000017121b78a4 */ /* 0x000fe2000f8e023f */
[----:B------:R-:W-:Y:S01]  /*0e40*/  IABS R9, R4 ;  /* 0x0000000400097213 */ /* 0x000fe20000000000 */
[----:B------:R-:W-:Y:S01]  /*0e50*/  IMAD.HI.U32 R6, R2, R14, RZ ;  /* 0x0000000e02067227 */ /* 0x000fe200078e00ff */
[----:B------:R-:W-:Y:S01]  /*0e60*/  ISETP.GE.AND P3, PT, R4, RZ, PT ;  /* 0x000000ff0400720c */ /* 0x000fe20003f66270 */
[----:B------:R-:W-:Y:S01]  /*0e70*/  UIMAD UR28, UR18, 0x16, URZ ;  /* 0x00000016121c78a4 */ /* 0x000fe2000f8e023f */
[----:B------:R-:W-:Y:S01]  /*0e80*/  IABS R21, R36 ;  /* 0x0000002400157213 */ /* 0x000fe20000000000 */
[----:B------:R-:W-:Y:S01]  /*0e90*/  IMAD.HI.U32 R4, R2, R9, RZ ;  /* 0x0000000902047227 */ /* 0x000fe200078e00ff */
[----:B------:R-:W-:Y:S01]  /*0ea0*/  IABS R23, R37 ;  /* 0x0000002500177213 */ /* 0x000fe20000000000 */
[----:B------:R-:W-:Y:S01]  /*0eb0*/  UIMAD UR29, UR18, 0x15, URZ ;  /* 0x00000015121d78a4 */ /* 0x000fe2000f8e023f */
[----:B------:R-:W-:Y:S01]  /*0ec0*/  IABS R25, R28 ;  /* 0x0000001c00197213 */ /* 0x000fe20000000000 */
[----:B------:R-:W-:Y:S01]  /*0ed0*/  IMAD.MOV R4, RZ, RZ, -R4 ;  /* 0x000000ffff047224 */ /* 0x000fe200078e0a04 */
[----:B------:R-:W-:Y:S01]  /*0ee0*/  UIMAD UR30, UR18, 0x14, URZ ;  /* 0x00000014121e78a4 */ /* 0x000fe2000f8e023f */
[----:B------:R-:W-:Y:S01]  /*0ef0*/  @!P5 IMAD.IADD R8, R8, 0x1, -R19 ;  /* 0x000000010808d824 */ /* 0x000fe200078e0a13 */
[----:B------:R-:W-:Y:S01]  /*0f00*/  ISETP.NE.AND P5, PT, R10, RZ, PT ;  /* 0x000000ff0a00720c */ /* 0x000fe20003fa5270 */
[C---:B------:R-:W-:Y:S01]  /*0f10*/  IMAD R4, R27.reuse, R4, R9 ;  /* 0x000000041b047224 */ /* 0x040fe200078e0209 */
[----:B------:R-:W-:Y:S01]  /*0f20*/  IABS R19, R33 ;  /* 0x0000002100137213 */ /* 0x000fe20000000000 */
[----:B------:R-:W-:Y:S01]  /*0f30*/  IMAD.MOV.U32 R24, RZ, RZ, R8 ;  /* 0x000000ffff187224 */ /* 0x000fe200078e0008 */
[----:B------:R-:W-:Y:S01]  /*0f40*/  UIMAD UR31, UR18, 0x13, URZ ;  /* 0x00000013121f78a4 */ /* 0x000fe2000f8e023f */
[----:B------:R-:W-:Y:S01]  /*0f50*/  IMAD.MOV R5, RZ, RZ, -R5 ;  /* 0x000000ffff057224 */ /* 0x000fe200078e0a05 */
[----:B------:R-:W-:Y:S01]  /*0f60*/  UIMAD UR32, UR18, 0x12, URZ ;  /* 0x00000012122078a4 */ /* 0x000fe2000f8e023f */
[----:B------:R-:W-:Y:S01]  /*0f70*/  @!P6 IMAD.MOV R24, RZ, RZ, -R24 ;  /* 0x000000ffff18e224 */ /* 0x000fe200078e0a18 */
[C---:B------:R-:W-:Y:S01]  /*0f80*/  ISETP.GT.U32.AND P6, PT, R27.reuse, R4, PT ;  /* 0x000000041b00720c */ /* 0x040fe20003fc4070 */
[----:B------:R-:W-:Y:S01]  /*0f90*/  IMAD.MOV R6, RZ, RZ, -R6 ;  /* 0x000000ffff067224 */ /* 0x000fe200078e0a06 */
[----:B------:R-:W-:Y:S01]  /*0fa0*/  UIMAD UR33, UR18, 0x11, URZ ;  /* 0x00000011122178a4 */ /* 0x000fe2000f8e023f */
[C---:B------:R-:W-:Y:S01]  /*0fb0*/  IMAD R5, R27.reuse, R5, R12 ;  /* 0x000000051b057224 */ /* 0x040fe200078e020c */
[----:B------:R-:W-:Y:S01]  /*0fc0*/  IABS R12, R29 ;  /* 0x0000001d000c7213 */ /* 0x000fe20000000000 */
[C---:B------:R-:W-:Y:S01]  /*0fd0*/  IMAD R6, R27.reuse, R6, R14 ;  /* 0x000000061b067224 */ /* 0x040fe200078e020e */
[----:B------:R-:W-:Y:S01]  /*0fe0*/  @!P5 LOP3.LUT R24, RZ, R10, RZ, 0x33, !PT ;  /* 0x0000000aff18d212 */ /* 0x000fe200078e33ff */
[----:B------:R-:W-:Y:S01]  /*0ff0*/  IMAD.HI.U32 R7, R2, R16, RZ ;  /* 0x0000001002077227 */ /* 0x000fe200078e00ff */
[C---:B------:R-:W-:Y:S01]  /*1000*/  ISETP.GT.U32.AND P5, PT, R27.reuse, R3, PT ;  /* 0x000000031b00720c */ /* 0x040fe20003fa4070 */
[----:B------:R-:W-:Y:S01]  /*1010*/  USHF.L.U32 UR34, UR18, 0x4, URZ ;  /* 0x0000000412227899 */ /* 0x000fe2000800063f */
[----:B------:R-:W-:Y:S01]  /*1020*/  IABS R14, R30 ;  /* 0x0000001e000e7213 */ /* 0x000fe20000000000 */
[----:B------:R-:W-:Y:S01]  /*1030*/  IMAD.MOV R7, RZ, RZ, -R7 ;  /* 0x000000ffff077224 */ /* 0x000fe200078e0a07 */
[----:B------:R-:W-:Y:S01]  /*1040*/  UIMAD UR35, UR18, 0xf, URZ ;  /* 0x0000000f122378a4 */ /* 0x000fe2000f8e023f */
[----:B------:R-:W-:Y:S01]  /*1050*/  @!P6 IMAD.IADD R4, R4, 0x1, -R27 ;  /* 0x000000010404e824 */ /* 0x000fe200078e0a1b */
[----:B------:R-:W-:Y:S01]  /*1060*/  UIMAD UR36, UR18, 0xe, URZ ;  /* 0x0000000e122478a4 */ /* 0x000fe2000f8e023f */
[C---:B------:R-:W-:Y:S01]  /*1070*/  IMAD R7, R27.reuse, R7, R16 ;  /* 0x000000071b077224 */ /* 0x040fe200078e0210 */
[----:B------:R-:W-:Y:S01]  /*1080*/  IABS R16, R31 ;  /* 0x0000001f00107213 */ /* 0x000fe20000000000 */
[----:B------:R-:W-:Y:S01]  /*1090*/  IMAD.HI.U32 R8, R2, R12, RZ ;  /* 0x0000000c02087227 */ /* 0x000fe200078e00ff */
[----:B------:R-:W-:Y:S01]  /*10a0*/  ISETP.GT.U32.AND P6, PT, R27, R4, PT ;  /* 0x000000041b00720c */ /* 0x000fe20003fc4070 */
[----:B------:R-:W-:-:S02]  /*10b0*/  UIMAD UR37, UR18, 0xd, URZ ;  /* 0x0000000d122578a4 */ /* 0x000fc4000f8e023f */
[--C-:B------:R-:W-:Y:S01]  /*10c0*/  @!P5 IMAD.IADD R3, R3, 0x1, -R27.reuse ;  /* 0x000000010303d824 */ /* 0x100fe200078e0a1b */
[----:B------:R-:W-:Y:S01]  /*10d0*/  UIMAD UR38, UR18, 0xc, URZ ;  /* 0x0000000c122678a4 */ /* 0x000fe2000f8e023f */
[C---:B------:R-:W-:Y:S01]  /*10e0*/  IMAD.HI.U32 R10, R2.reuse, R16, RZ ;  /* 0x00000010020a7227 */ /* 0x040fe200078e00ff */
[----:B------:R-:W-:Y:S02]  /*10f0*/  UIMAD UR39, UR18, 0xb, URZ ;  /* 0x0000000b122778a4 */ /* 0x000fe4000f8e023f */
[C---:B------:R-:W-:Y:S01]  /*1100*/  ISETP.GT.U32.AND P5, PT, R27.reuse, R3, PT ;  /* 0x000000031b00720c */ /* 0x040fe20003fa4070 */
[----:B------:R-:W-:Y:S01]  /*1110*/  IMAD.HI.U32 R9, R2, R14, RZ ;  /* 0x0000000e02097227 */ /* 0x000fe200078e00ff */
[----:B------:R-:W-:Y:S02]  /*1120*/  UIMAD UR40, UR18, 0xa, URZ ;  /* 0x0000000a122878a4 */ /* 0x000fe4000f8e023f */
[----:B------:R-:W-:Y:S01]  /*1130*/  UIMAD UR41, UR18, 0x9, URZ ;  /* 0x00000009122978a4 */ /* 0x000fe2000f8e023f */
[----:B------:R-:W-:Y:S01]  /*1140*/  @!P6 IMAD.IADD R4, R4, 0x1, -R27 ;  /* 0x000000010404e824 */ /* 0x000fe200078e0a1b */
[----:B------:R-:W-:Y:S01]  /*1150*/  ISETP.GT.U32.AND P6, PT, R27, R6, PT ;  /* 0x000000061b00720c */ /* 0x000fe20003fc4070 */
[----:B------:R-:W-:Y:S01]  /*1160*/  IMAD.MOV R10, RZ, RZ, -R10 ;  /* 0x000000ffff0a7224 */ /* 0x000fe200078e0a0a */
[----:B------:R-:W-:Y:S01]  /*1170*/  USHF.L.U32 UR42, UR18, 0x3, URZ ;  /* 0x00000003122a7899 */ /* 0x000fe2000800063f */
[----:B------:R-:W-:Y:S01]  /*1180*/  IMAD.MOV R8, RZ, RZ, -R8 ;  /* 0x000000ffff087224 */ /* 0x000fe200078e0a08 */
[----:B------:R-:W-:Y:S01]  /*1190*/  UIMAD UR43, UR18, 0x7, URZ ;  /* 0x00000007122b78a4 */ /* 0x000fe2000f8e023f */
[----:B------:R-:W-:Y:S01]  /*11a0*/  IMAD.MOV R9, RZ, RZ, -R9 ;  /* 0x000000ffff097224 */ /* 0x000fe200078e0a09 */
[----:B------:R-:W-:Y:S01]  /*11b0*/  UIMAD UR44, UR18, 0x6, URZ ;  /* 0x00000006122c78a4 */ /* 0x000fe2000f8e023f */
[----:B------:R-:W-:Y:S01]  /*11c0*/  @!P5 IMAD.IADD R3, R3, 0x1, -R27 ;  /* 0x000000010303d824 */ /* 0x000fe200078e0a1b */
[C---:B------:R-:W-:Y:S01]  /*11d0*/  ISETP.GT.U32.AND P5, PT, R27.reuse, R5, PT ;  /* 0x000000051b00720c */ /* 0x040fe20003fa4070 */
[C---:B------:R-:W-:Y:S01]  /*11e0*/  IMAD R10, R27.reuse, R10, R16 ;  /* 0x0000000a1b0a7224 */ /* 0x040fe200078e0210 */
[----:B------:R-:W-:Y:S01]  /*11f0*/  UIMAD UR45, UR18, 0x5, URZ ;  /* 0x00000005122d78a4 */ /* 0x000fe2000f8e023f */
[----:B------:R-:W-:Y:S01]  /*1200*/  IMAD.MOV.U32 R16, RZ, RZ, R19 ;  /* 0x000000ffff107224 */ /* 0x000fe200078e0013 */
[----:B------:R-:W-:Y:S01]  /*1210*/  IABS R19, R34 ;  /* 0x0000002200137213 */ /* 0x000fe20000000000 */
[----:B------:R-:W-:Y:S01]  /*1220*/  @!P6 IMAD.IADD R6, R6, 0x1, -R27 ;  /* 0x000000010606e824 */ /* 0x000fe200078e0a1b */
[----:B------:R-:W-:Y:S01]  /*1230*/  USHF.L.U32 UR46, UR18, 0x2, URZ ;  /* 0x00000002122e7899 */ /* 0x000fe2000800063f */
[C---:B------:R-:W-:Y:S01]  /*1240*/  IMAD R8, R27.reuse, R8, R12 ;  /* 0x000000081b087224 */ /* 0x040fe200078e020c */
[----:B------:R-:W-:Y:S01]  /*1250*/  UIMAD UR47, UR18, 0x3, URZ ;  /* 0x00000003122f78a4 */ /* 0x000fe2000f8e023f */
[C---:B------:R-:W-:Y:S01]  /*1260*/  IMAD R9, R27.reuse, R9, R14 ;  /* 0x000000091b097224 */ /* 0x040fe200078e020e */
[C---:B------:R-:W-:Y:S01]  /*1270*/  ISETP.GT.U32.AND P6, PT, R27.reuse, R6, PT ;  /* 0x000000061b00720c */ /* 0x040fe20003fc4070 */
[----:B------:R-:W-:Y:S01]  /*1280*/  @!P1 IMAD.MOV R3, RZ, RZ, -R3 ;  /* 0x000000ffff039224 */ /* 0x000fe200078e0a03 */
[----:B------:R-:W-:Y:S01]  /*1290*/  ISETP.GT.U32.AND P1, PT, R27, R7, PT ;  /* 0x000000071b00720c */ /* 0x000fe20003f24070 */
[----:B------:R-:W-:Y:S01]  /*12a0*/  @!P5 IMAD.IADD R5, R5, 0x1, -R27 ;  /* 0x000000010505d824 */ /* 0x000fe200078e0a1b */
[----:B------:R-:W-:Y:S01]  /*12b0*/  USHF.L.U32 UR48, UR18, 0x1, URZ ;  /* 0x0000000112307899 */ /* 0x000fe2000800063f */
[----:B------:R-:W-:Y:S01]  /*12c0*/  IMAD.HI.U32 R14, R2, R16, RZ ;  /* 0x00000010020e7227 */ /* 0x000fe200078e00ff */
[----:B------:R-:W-:-:S02]  /*12d0*/  USHF.R.S32.HI UR51, URZ, 0x1f, UR49 ;  /* 0x0000001f3f337899 */ /* 0x000fc40008011431 */
[----:B------:R-:W-:Y:S01]  /*12e0*/  ISETP.GT.U32.AND P5, PT, R27, R5, PT ;  /* 0x000000051b00720c */ /* 0x000fe20003fa4070 */
[----:B------:R-:W-:Y:S01]  /*12f0*/  IMAD.HI.U32 R12, R2, R18, RZ ;  /* 0x00000012020c7227 */ /* 0x000fe200078e00ff */
[----:B------:R-:W-:-:S03]  /*1300*/  ULDC UR52, c[0x0][0x238] ;  /* 0x00008e0000347ab9 */ /* 0x000fc60000000800 */
[----:B------:R-:W-:Y:S01]  /*1310*/  @!P3 IMAD.MOV R4, RZ, RZ, -R4 ;  /* 0x000000ffff04b224 */ /* 0x000fe200078e0a04 */
[C---:B------:R-:W-:Y:S01]  /*1320*/  ISETP.GT.U32.AND P3, PT, R27.reuse, R8, PT ;  /* 0x000000081b00720c */ /* 0x040fe20003f64070 */
[----:B------:R-:W-:Y:S02]  /*1330*/  IMAD.MOV R14, RZ, RZ, -R14 ;  /* 0x000000ffff0e7224 */ /* 0x000fe400078e0a0e */
[----:B------:R-:W-:Y:S02]  /*1340*/  IMAD.MOV R12, RZ, RZ, -R12 ;  /* 0x000000ffff0c7224 */ /* 0x000fe400078e0a0c */
[--C-:B------:R-:W-:Y:S01]  /*1350*/  @!P6 IMAD.IADD R6, R6, 0x1, -R27.reuse ;  /* 0x000000010606e824 */ /* 0x100fe200078e0a1b */
[----:B------:R-:W-:Y:S01]  /*1360*/  ISETP.GT.U32.AND P6, PT, R27, R10, PT ;  /* 0x0000000a1b00720c */ /* 0x000fe20003fc4070 */
[----:B------:R-:W-:Y:S01]  /*1370*/  @!P5 IMAD.IADD R5, R5, 0x1, -R27 ;  /* 0x000000010505d824 */ /* 0x000fe200078e0a1b */
[C---:B------:R-:W-:Y:S01]  /*1380*/  ISETP.GT.U32.AND P5, PT, R27.reuse, R9, PT ;  /* 0x000000091b00720c */ /* 0x040fe20003fa4070 */
[----:B------:R-:W-:-:S02]  /*1390*/  IMAD R14, R27, R14, R16 ;  /* 0x0000000e1b0e7224 */ /* 0x000fc400078e0210 */
[----:B------:R-:W-:Y:S02]  /*13a0*/  IMAD R12, R27, R12, R18 ;  /* 0x0000000c1b0c7224 */ /* 0x000fe400078e0212 */
[----:B------:R-:W-:-:S04]  /*13b0*/  IMAD.HI.U32 R16, R2, R19, RZ ;  /* 0x0000001302107227 */ /* 0x000fc800078e00ff */
[----:B------:R-:W-:-:S04]  /*13c0*/  IMAD.HI.U32 R18, R2, R20, RZ ;  /* 0x0000001402127227 */ /* 0x000fc800078e00ff */
[----:B------:R-:W-:Y:S02]  /*13d0*/  IMAD.MOV R16, RZ, RZ, -R16 ;  /* 0x000000ffff107224 */ /* 0x000fe400078e0a10 */
[----:B------:R-:W-:Y:S01]  /*13e0*/  @!P1 IMAD.IADD R7, R7, 0x1, -R27 ;  /* 0x0000000107079824 */ /* 0x000fe200078e0a1b */
[C---:B------:R-:W-:Y:S01]  /*13f0*/  ISETP.GT.U32.AND P1, PT, R27.reuse, R12, PT ;  /* 0x0000000c1b00720c */ /* 0x040fe20003f24070 */
[----:B------:R-:W-:Y:S02]  /*1400*/  IMAD.MOV R18, RZ, RZ, -R18 ;  /* 0x000000ffff127224 */ /* 0x000fe400078e0a12 */
[C---:B------:R-:W-:Y:S02]  /*1410*/  IMAD R16, R27.reuse, R16, R19 ;  /* 0x000000101b107224 */ /* 0x040fe400078e0213 */
[--C-:B------:R-:W-:Y:S01]  /*1420*/  @!P3 IMAD.IADD R8, R8, 0x1, -R27.reuse ;  /* 0x000000010808b824 */ /* 0x100fe200078e0a1b */
[----:B------:R-:W-:Y:S01]  /*1430*/  ISETP.GT.U32.AND P3, PT, R27, R14, PT ;  /* 0x0000000e1b00720c */ /* 0x000fe20003f64070 */
[----:B------:R-:W-:-:S02]  /*1440*/  @!P5 IMAD.IADD R9, R9, 0x1, -R27 ;  /* 0x000000010909d824 */ /* 0x000fc400078e0a1b */
[C---:B------:R-:W-:Y:S01]  /*1450*/  IMAD R18, R27.reuse, R18, R20 ;  /* 0x000000121b127224 */ /* 0x040fe200078e0214 */
[----:B------:R-:W-:Y:S01]  /*1460*/  ISETP.GT.U32.AND P5, PT, R27, R8, PT ;  /* 0x000000081b00720c */ /* 0x000fe20003fa4070 */
[----:B------:R-:W-:-:S04]  /*1470*/  IMAD.HI.U32 R19, R2, R21, RZ ;  /* 0x0000001502137227 */ /* 0x000fc800078e00ff */
[----:B------:R-:W-:-:S04]  /*1480*/  IMAD.HI.U32 R20, R2, R23, RZ ;  /* 0x0000001702147227 */ /* 0x000fc800078e00ff */
[----:B------:R-:W-:Y:S01]  /*1490*/  @!P4 IMAD.MOV R5, RZ, RZ, -R5 ;  /* 0x000000ffff05c224 */ /* 0x000fe200078e0a05 */
[C---:B------:R-:W-:Y:S01]  /*14a0*/  ISETP.GT.U32.AND P4, PT, R27.reuse, R7, PT ;  /* 0x000000071b00720c */ /* 0x040fe20003f84070 */
[----:B------:R-:W-:Y:S01]  /*14b0*/  @!P6 IMAD.IADD R10, R10, 0x1, -R27 ;  /* 0x000000010a0ae824 */ /* 0x000fe200078e0a1b */
[----:B------:R-:W-:Y:S01]  /*14c0*/  ISETP.GT.U32.AND P6, PT, R27, R9, PT ;  /* 0x000000091b00720c */ /* 0x000fe20003fc4070 */
[----:B------:R-:W-:Y:S02]  /*14d0*/  IMAD.MOV R22, RZ, RZ, -R19 ;  /* 0x000000ffff167224 */ /* 0x000fe400078e0a13 */
[----:B------:R-:W-:Y:S02]  /*14e0*/  IMAD.MOV R26, RZ, RZ, -R20 ;  /* 0x000000ffff1a7224 */ /* 0x000fe400078e0a14 */
[----:B------:R-:W-:-:S04]  /*14f0*/  IMAD.HI.U32 R19, R2, R25, RZ ;  /* 0x0000001902137227 */ /* 0x000fc800078e00ff */
[C---:B------:R-:W-:Y:S02]  /*1500*/  IMAD R20, R27.reuse, R22, R21 ;  /* 0x000000161b147224 */ /* 0x040fe400078e0215 */
[C---:B------:R-:W-:Y:S01]  /*1510*/  IMAD R21, R27.reuse, R26, R23 ;  /* 0x0000001a1b157224 */ /* 0x040fe200078e0217 */
[----:B------:R-:W-:Y:S01]  /*1520*/  LOP3.LUT R26, R28, 0x4, RZ, 0xfc, !PT ;  /* 0x000000041c1a7812 */ /* 0x000fe200078efcff */
[----:B------:R-:W-:Y:S01]  /*1530*/  IMAD.MOV R22, RZ, RZ, -R19 ;  /* 0x000000ffff167224 */ /* 0x000fe200078e0a13 */
[----:B------:R-:W-:Y:S01]  /*1540*/  SHF.R.S32.HI R19, RZ, 0x2, R0 ;  /* 0x00000002ff137819 */ /* 0x000fe20000011400 */
[----:B------:R-:W-:Y:S01]  /*1550*/  @!P1 IMAD.IADD R12, R12, 0x1, -R27 ;  /* 0x000000010c0c9824 */ /* 0x000fe200078e0a1b */
[C---:B------:R-:W-:Y:S01]  /*1560*/  ISETP.GT.U32.AND P1, PT, R27.reuse, R10, PT ;  /* 0x0000000a1b00720c */ /* 0x040fe20003f24070 */
[----:B------:R-:W-:Y:S01]  /*1570*/  IMAD R23, R27, R22, R25 ;  /* 0x000000161b177224 */ /* 0x000fe200078e0219 */
[----:B------:R-:W-:Y:S01]  /*1580*/  IABS R22, R26 ;  /* 0x0000001a00167213 */ /* 0x000fe20000000000 */
[--C-:B------:R-:W-:Y:S01]  /*1590*/  @!P3 IMAD.IADD R14, R14, 0x1, -R27.reuse ;  /* 0x000000010e0eb824 */ /* 0x100fe200078e0a1b */
[----:B------:R-:W-:Y:S01]  /*15a0*/  SGXT R19, R19, 0x1 ;  /* 0x000000011313781a */ /* 0x000fe20000000200 */
[----:B------:R-:W-:Y:S01]  /*15b0*/  @!P2 IMAD.MOV R6, RZ, RZ, -R6 ;  /* 0x000000ffff06a224 */ /* 0x000fe200078e0a06 */
[----:B------:R-:W-:Y:S01]  /*15c0*/  ISETP.GT.U32.AND P2, PT, R27, R12, PT ;  /* 0x0000000c1b00720c */ /* 0x000fe20003f44070 */
[--C-:B------:R-:W-:Y:S01]  /*15d0*/  @!P4 IMAD.IADD R7, R7, 0x1, -R27.reuse ;  /* 0x000000010707c824 */ /* 0x100fe200078e0a1b */
[C---:B------:R-:W-:Y:S01]  /*15e0*/  ISETP.GT.U32.AND P3, PT, R27.reuse, R14, PT ;  /* 0x0000000e1b00720c */ /* 0x040fe20003f64070 */
[--C-:B------:R-:W-:Y:S01]  /*15f0*/  @!P5 IMAD.IADD R8, R8, 0x1, -R27.reuse ;  /* 0x000000010808d824 */ /* 0x100fe200078e0a1b */
[----:B------:R-:W-:Y:S01]  /*1600*/  ISETP.GT.U32.AND P4, PT, R27, R16, PT ;  /* 0x000000101b00720c */ /* 0x000fe20003f84070 */
[----:B------:R-:W-:Y:S01]  /*1610*/  @!P6 IMAD.IADD R9, R9, 0x1, -R27 ;  /* 0x000000010909e824 */ /* 0x000fe200078e0a1b */
[C---:B------:R-:W-:Y:S01]  /*1620*/  ISETP.GT.U32.AND P5, PT, R27.reuse, R18, PT ;  /* 0x000000121b00720c */ /* 0x040fe20003fa4070 */
[----:B------:R-:W-:Y:S01]  /*1630*/  IMAD.HI.U32 R2, R2, R22, RZ ;  /* 0x0000001602027227 */ /* 0x000fe200078e00ff */
[----:B------:R-:W-:-:S02]  /*1640*/  ISETP.GT.U32.AND P6, PT, R27, R20, PT ;  /* 0x000000141b00720c */ /* 0x000fc40003fc4070 */
[----:B------:R-:W-:Y:S01]  /*1650*/  LOP3.LUT R25, R19, 0x90, RZ, 0xc0, !PT ;  /* 0x0000009013197812 */ /* 0x000fe200078ec0ff */
[----:B------:R-:W-:Y:S02]  /*1660*/  IMAD.MOV R2, RZ, RZ, -R2 ;  /* 0x000000ffff027224 */ /* 0x000fe400078e0a02 */
[--C-:B------:R-:W-:Y:S01]  /*1670*/  @!P1 IMAD.IADD R10, R10, 0x1, -R27.reuse ;  /* 0x000000010a0a9824 */ /* 0x100fe200078e0a1b */
[C---:B------:R-:W-:Y:S01]  /*1680*/  ISETP.GT.U32.AND P1, PT, R27.reuse, R23, PT ;  /* 0x000000171b00720c */ /* 0x040fe20003f24070 */
[C---:B------:R-:W-:Y:S02]  /*1690*/  IMAD R22, R27.reuse, R2, R22 ;  /* 0x000000021b167224 */ /* 0x040fe400078e0216 */
[--C-:B------:R-:W-:Y:S01]  /*16a0*/  @!P2 IMAD.IADD R12, R12, 0x1, -R27.reuse ;  /* 0x000000010c0ca824 */ /* 0x100fe200078e0a1b */
[----:B------:R-:W-:Y:S01]  /*16b0*/  ISETP.GT.U32.AND P2, PT, R27, R21, PT ;  /* 0x000000151b00720c */ /* 0x000fe20003f44070 */
[--C-:B------:R-:W-:Y:S01]  /*16c0*/  @!P3 IMAD.IADD R14, R14, 0x1, -R27.reuse ;  /* 0x000000010e0eb824 */ /* 0x100fe200078e0a1b */
[----:B------:R-:W-:Y:S01]  /*16d0*/  ISETP.GE.AND P3, PT, R29, RZ, PT ;  /* 0x000000ff1d00720c */ /* 0x000fe20003f66270 */
[--C-:B------:R-:W-:Y:S01]  /*16e0*/  @!P4 IMAD.IADD R16, R16, 0x1, -R27.reuse ;  /* 0x000000011010c824 */ /* 0x100fe200078e0a1b */
[----:B------:R-:W-:Y:S01]  /*16f0*/  ISETP.GT.U32.AND P4, PT, R27, R22, PT ;  /* 0x000000161b00720c */ /* 0x000fe20003f84070 */
[--C-:B------:R-:W-:Y:S01]  /*1700*/  @!P5 IMAD.IADD R18, R18, 0x1, -R27.reuse ;  /* 0x000000011212d824 */ /* 0x100fe200078e0a1b */
[----:B------:R-:W-:Y:S01]  /*1710*/  ISETP.GE.AND P5, PT, R30, RZ, PT ;  /* 0x000000ff1e00720c */ /* 0x000fe20003fa6270 */
[--C-:B------:R-:W-:Y:S01]  /*1720*/  @!P6 IMAD.IADD R20, R20, 0x1, -R27.reuse ;  /* 0x000000011414e824 */ /* 0x100fe200078e0a1b */
[----:B------:R-:W-:Y:S01]  /*1730*/  ISETP.GE.AND P6, PT, R31, RZ, PT ;  /* 0x000000ff1f00720c */ /* 0x000fe20003fc6270 */
[----:B------:R-:W-:Y:S01]  /*1740*/  @!P1 IMAD.IADD R23, R23, 0x1, -R27 ;  /* 0x0000000117179824 */ /* 0x000fe200078e0a1b */
[----:B------:R-:W-:Y:S01]  /*1750*/  ISETP.GE.AND P1, PT, R32, RZ, PT ;  /* 0x000000ff2000720c */ /* 0x000fe20003f26270 */
[----:B------:R-:W-:Y:S01]  /*1760*/  IMAD.MOV.U32 R19, RZ, RZ, R9 ;  /* 0x000000ffff137224 */ /* 0x000fe200078e0009 */
[----:B------:R-:W-:Y:S01]  /*1770*/  CS2R R30, SRZ ;  /* 0x00000000001e7805 */ /* 0x000fe2000001ff00 */
[----:B------:R-:W-:Y:S01]  /*1780*/  @!P2 IMAD.IADD R21, R21, 0x1, -R27 ;  /* 0x000000011515a824 */ /* 0x000fe200078e0a1b */
[----:B------:R-:W-:Y:S01]  /*1790*/  ISETP.GE.AND P2, PT, R33, RZ, PT ;  /* 0x000000ff2100720c */ /* 0x000fe20003f46270 */
[----:B------:R-:W-:Y:S01]  /*17a0*/  @!P0 IMAD.MOV R7, RZ, RZ, -R7 ;  /* 0x000000ffff078224 */ /* 0x000fe200078e0a07 */
[C---:B------:R-:W-:Y:S01]  /*17b0*/  ISETP.GT.U32.AND P0, PT, R27.reuse, R16, PT ;  /* 0x000000101b00720c */ /* 0x040fe20003f04070 */
[----:B------:R-:W-:Y:S01]  /*17c0*/  @!P4 IMAD.IADD R22, R22, 0x1, -R27 ;  /* 0x000000011616c824 */ /* 0x000fe200078e0a1b */
[C---:B------:R-:W-:Y:S01]  /*17d0*/  ISETP.GT.U32.AND P4, PT, R27.reuse, R20, PT ;  /* 0x000000141b00720c */ /* 0x040fe20003f84070 */
[----:B------:R-:W-:Y:S01]  /*17e0*/  @!P3 IMAD.MOV R8, RZ, RZ, -R8 ;  /* 0x000000ffff08b224 */ /* 0x000fe200078e0a08 */
[C---:B------:R-:W-:Y:S01]  /*17f0*/  ISETP.GT.U32.AND P3, PT, R27.reuse, R18, PT ;  /* 0x000000121b00720c */ /* 0x040fe20003f64070 */
[----:B------:R-:W-:Y:S01]  /*1800*/  @!P5 IMAD.MOV R19, RZ, RZ, -R19 ;  /* 0x000000ffff13d224 */ /* 0x000fe200078e0a13 */
[C---:B------:R-:W-:Y:S01]  /*1810*/  ISETP.GT.U32.AND P5, PT, R27.reuse, R23, PT ;  /* 0x000000171b00720c */ /* 0x040fe20003fa4070 */
[----:B------:R-:W-:Y:S01]  /*1820*/  @!P6 IMAD.MOV R10, RZ, RZ, -R10 ;  /* 0x000000ffff0ae224 */ /* 0x000fe200078e0a0a */
[C---:B------:R-:W-:Y:S01]  /*1830*/  ISETP.GT.U32.AND P6, PT, R27.reuse, R21, PT ;  /* 0x000000151b00720c */ /* 0x040fe20003fc4070 */
[----:B------:R-:W-:Y:S01]  /*1840*/  @!P1 IMAD.MOV R12, RZ, RZ, -R12 ;  /* 0x000000ffff0c9224 */ /* 0x000fe200078e0a0c */
[----:B------:R-:W-:Y:S01]  /*1850*/  ISETP.GT.U32.AND P1, PT, R27, R22, PT ;  /* 0x000000161b00720c */ /* 0x000fe20003f24070 */
[----:B------:R-:W-:Y:S01]  /*1860*/  @!P2 IMAD.MOV R14, RZ, RZ, -R14 ;  /* 0x000000ffff0ea224 */ /* 0x000fe200078e0a0e */
[----:B------:R-:W-:Y:S01]  /*1870*/  ISETP.GE.AND P2, PT, R28, RZ, PT ;  /* 0x000000ff1c00720c */ /* 0x000fe20003f46270 */
[--C-:B------:R-:W-:Y:S01]  /*1880*/  @!P0 IMAD.IADD R16, R16, 0x1, -R27.reuse ;  /* 0x0000000110108824 */ /* 0x100fe200078e0a1b */
        /* <DEDUP_REMOVED lines=9> */
[----:B------:R-:W-:Y:S01]  /*1920*/  IMAD.SHL.U32 R2, R0, 0x20, RZ ;  /* 0x0000002000027824 */ /* 0x000fe200078e00ff */
[----:B------:R-:W-:Y:S01]  /*1930*/  CS2R R28, SRZ ;  /* 0x00000000001c7805 */ /* 0x000fe2000001ff00 */
[----:B------:R-:W-:Y:S01]  /*1940*/  @!P1 IMAD.IADD R22, R22, 0x1, -R27 ;  /* 0x0000000116169824 */ /* 0x000fe200078e0a1b */
[----:B------:R-:W-:Y:S01]  /*1950*/  ISETP.NE.AND P1, PT, R11, RZ, PT ;  /* 0x000000ff0b00720c */ /* 0x000fe20003f25270 */
[----:B------:R-:W-:Y:S01]  /*1960*/  @!P0 IMAD.MOV R16, RZ, RZ, -R16 ;  /* 0x000000ffff108224 */ /* 0x000fe200078e0a10 */
[----:B------:R-:W-:Y:S01]  /*1970*/  LOP3.LUT R9, R25, 0xf60, R2, 0xf8, !PT ;  /* 0x00000f6019097812 */ /* 0x000fe200078ef802 */
[----:B------:R-:W-:Y:S01]  /*1980*/  @!P4 IMAD.MOV R20, RZ, RZ, -R20 ;  /* 0x000000ffff14c224 */ /* 0x000fe200078e0a14 */
[----:B------:R-:W-:Y:S01]  /*1990*/  LOP3.LUT R2, RZ, R11, RZ, 0x33, !PT ;  /* 0x0000000bff027212 */ /* 0x000fe200078e33ff */
[----:B------:R-:W-:Y:S01]  /*19a0*/  @!P3 IMAD.MOV R18, RZ, RZ, -R18 ;  /* 0x000000ffff12b224 */ /* 0x000fe200078e0a12 */
[----:B------:R-:W-:Y:S01]  /*19b0*/  CS2R R26, SRZ ;  /* 0x00000000001a7805 */ /* 0x000fe2000001ff00 */
[----:B------:R-:W-:Y:S01]  /*19c0*/  @!P5 IMAD.MOV R21, RZ, RZ, -R21 ;  /* 0x000000ffff15d224 */ /* 0x000fe200078e0a15 */
[C---:B------:R-:W-:Y:S01]  /*19d0*/  SEL R4, R2.reuse, R4, !P1 ;  /* 0x0000000402047207 */ /* 0x040fe20004800000 */
[----:B------:R-:W-:Y:S01]  /*19e0*/  @!P6 IMAD.MOV R22, RZ, RZ, -R22 ;  /* 0x000000ffff16e224 */ /* 0x000fe200078e0a16 */
[C---:B------:R-:W-:Y:S01]  /*19f0*/  SEL R3, R2.reuse, R3, !P1 ;  /* 0x0000000302037207 */ /* 0x040fe20004800000 */
[----:B------:R-:W-:Y:S01]  /*1a00*/  @!P2 IMAD.MOV R23, RZ, RZ, -R23 ;  /* 0x000000ffff17a224 */ /* 0x000fe200078e0a17 */
[----:B------:R-:W-:Y:S01]  /*1a10*/  SEL R5, R2, R5, !P1 ;  /* 0x0000000502057207 */ /* 0x000fe20004800000 */
[----:B------:R-:W-:Y:S01]  /*1a20*/  IMAD R144, R4, UR7, RZ ;  /* 0x0000000704907c24 */ /* 0x000fe2000f8e02ff */
[C---:B------:R-:W-:Y:S01]  /*1a30*/  SEL R7, R2.reuse, R7, !P1 ;  /* 0x0000000702077207 */ /* 0x040fe20004800000 */
[----:B------:R-:W-:Y:S01]  /*1a40*/  IMAD R3, R3, UR7, RZ ;  /* 0x0000000703037c24 */ /* 0x000fe2000f8e02ff */
[C---:B------:R-:W-:Y:S01]  /*1a50*/  SEL R6, R2.reuse, R6, !P1 ;  /* 0x0000000602067207 */ /* 0x040fe20004800000 */
[----:B------:R-:W-:Y:S01]  /*1a60*/  IMAD R5, R5, UR7, RZ ;  /* 0x0000000705057c24 */ /* 0x000fe2000f8e02ff */
[C---:B------:R-:W-:Y:S01]  /*1a70*/  SEL R8, R2.reuse, R8, !P1 ;  /* 0x0000000802087207 */ /* 0x040fe20004800000 */
[----:B------:R-:W-:Y:S01]  /*1a80*/  IMAD R7, R7, UR7, RZ ;  /* 0x0000000707077c24 */ /* 0x000fe2000f8e02ff */
[----:B------:R-:W-:Y:S01]  /*1a90*/  SEL R19, R2, R19, !P1 ;  /* 0x0000001302137207 */ /* 0x000fe20004800000 */
[----:B------:R-:W-:Y:S01]  /*1aa0*/  IMAD R6, R6, UR7, RZ ;  /* 0x0000000706067c24 */ /* 0x000fe2000f8e02ff */
[----:B------:R-:W-:Y:S01]  /*1ab0*/  SEL R10, R2, R10, !P1 ;  /* 0x0000000a020a7207 */ /* 0x000fe20004800000 */
[----:B------:R-:W-:Y:S01]  /*1ac0*/  IMAD R8, R8, UR7, RZ ;  /* 0x0000000708087c24 */ /* 0x000fe2000f8e02ff */
[C---:B------:R-:W-:Y:S01]  /*1ad0*/  SEL R12, R2.reuse, R12, !P1 ;  /* 0x0000000c020c7207 */ /* 0x040fe20004800000 */
[----:B------:R-:W-:Y:S01]  /*1ae0*/  IMAD R19, R19, UR7, RZ ;  /* 0x0000000713137c24 */ /* 0x000fe2000f8e02ff */
[----:B------:R-:W-:Y:S01]  /*1af0*/  SEL R14, R2, R14, !P1 ;  /* 0x0000000e020e7207 */ /* 0x000fe20004800000 */
        /* <DEDUP_REMOVED lines=13> */
[----:B------:R-:W-:Y:S01]  /*1bd0*/  SHF.R.S32.HI R128, RZ, 0x1f, R144 ;  /* 0x0000001fff807819 */ /* 0x000fe20000011490 */
[----:B------:R-:W-:Y:S01]  /*1be0*/  IMAD R94, R22, UR7, RZ ;  /* 0x00000007165e7c24 */ /* 0x000fe2000f8e02ff */
[----:B------:R-:W-:Y:S01]  /*1bf0*/  SHF.R.S32.HI R132, RZ, 0x1f, R3 ;  /* 0x0000001fff847819 */ /* 0x000fe20000011403 */
[----:B------:R-:W-:Y:S01]  /*1c00*/  IMAD R2, R2, UR7, RZ ;  /* 0x0000000702027c24 */ /* 0x000fe2000f8e02ff */
[----:B------:R-:W-:Y:S01]  /*1c10*/  IADD3 R4, P3, R3, UR20, RZ ;  /* 0x0000001403047c10 */ /* 0x000fe2000ff7e0ff */
[----:B------:R-:W-:Y:S01]  /*1c20*/  UIADD3 UR7, UR6, 0x1000, URZ ;  /* 0x0000100006077890 */ /* 0x000fe2000fffe03f */
[----:B------:R-:W-:Y:S01]  /*1c30*/  IADD3 R144, P2, R144, UR20, RZ ;  /* 0x0000001490907c10 */ /* 0x000fe2000ff5e0ff */
[----:B------:R-:W-:Y:S01]  /*1c40*/  IMAD R11, R24, UR8, RZ ;  /* 0x00000008180b7c24 */ /* 0x000fe2000f8e02ff */
[----:B------:R-:W-:Y:S01]  /*1c50*/  SHF.R.S32.HI R124, RZ, 0x1f, R5 ;  /* 0x0000001fff7c7819 */ /* 0x000fe20000011405 */
[----:B------:R-:W-:Y:S01]  /*1c60*/  USHF.R.U32.HI UR10, URZ, 0x4, UR7 ;  /* 0x000000043f0a7899 */ /* 0x000fe20008011607 */
[----:B------:R-:W-:-:S02]  /*1c70*/  IADD3 R142, P1, R5, UR20, RZ ;  /* 0x00000014058e7c10 */ /* 0x000fc4000ff3e0ff */
[----:B------:R-:W-:Y:S02]  /*1c80*/  CS2R R24, SRZ ;  /* 0x0000000000187805 */ /* 0x000fe4000001ff00 */
[----:B------:R-:W-:Y:S01]  /*1c90*/  SHF.R.S32.HI R116, RZ, 0x1f, R7 ;  /* 0x0000001fff747819 */ /* 0x000fe20000011407 */
[----:B------:R-:W-:Y:S01]  /*1ca0*/  USGXT.U32 UR10, UR10, 0xe ;  /* 0x0000000e0a0a789a */ /* 0x000fe20008000000 */
[----:B------:R-:W-:Y:S02]  /*1cb0*/  IADD3 R138, P4, R7, UR20, RZ ;  /* 0x00000014078a7c10 */ /* 0x000fe4000ff9e0ff */
[----:B------:R-:W-:Y:S02]  /*1cc0*/  CS2R R32, SRZ ;  /* 0x0000000000207805 */ /* 0x000fe4000001ff00 */
[----:B------:R-:W-:Y:S02]  /*1cd0*/  LOP3.LUT R7, R0, 0x1f, RZ, 0xc0, !PT ;  /* 0x0000001f00077812 */ /* 0x000fe400078ec0ff */
[----:B------:R-:W-:-:S02]  /*1ce0*/  CS2R R34, SRZ ;  /* 0x0000000000227805 */ /* 0x000fc4000001ff00 */
[----:B------:R-:W-:Y:S02]  /*1cf0*/  SHF.R.S32.HI R120, RZ, 0x1f, R6 ;  /* 0x0000001fff787819 */ /* 0x000fe40000011406 */
[----:B------:R-:W-:Y:S02]  /*1d00*/  CS2R R36, SRZ ;  /* 0x0000000000247805 */ /* 0x000fe4000001ff00 */
[----:B------:R-:W-:Y:S01]  /*1d10*/  IADD3 R140, P0, R6, UR20, RZ ;  /* 0x00000014068c7c10 */ /* 0x000fe2000ff1e0ff */
[----:B------:R-:W-:Y:S01]  /*1d20*/  IMAD R5, R7, UR12, RZ ;  /* 0x0000000c07057c24 */ /* 0x000fe2000f8e02ff */
[----:B------:R-:W-:Y:S01]  /*1d30*/  IADD3.X R132, R132, UR21, RZ, P3, !PT ;  /* 0x0000001584847c10 */ /* 0x000fe20009ffe4ff */
[----:B------:R-:W-:Y:S01]  /*1d40*/  USHF.R.S32.HI UR7, URZ, 0x5, UR5 ;  /* 0x000000053f077899 */ /* 0x000fe20008011405 */
[----:B------:R-:W-:Y:S01]  /*1d50*/  IADD3.X R128, R128, UR21, RZ, P2, !PT ;  /* 0x0000001580807c10 */ /* 0x000fe200097fe4ff */
[----:B------:R-:W-:Y:S01]  /*1d60*/  UMOV UR8, 0xffffff80 ;  /* 0xffffff8000087882 */ /* 0x000fe20000000000 */
[----:B------:R-:W-:Y:S01]  /*1d70*/  IADD3.X R124, R124, UR21, RZ, P1, !PT ;  /* 0x000000157c7c7c10 */ /* 0x000fe20008ffe4ff */
[----:B------:R-:W-:Y:S01]  /*1d80*/  UMOV UR5, URZ ;  /* 0x0000003f00057c82 */ /* 0x000fe20008000000 */
[----:B------:R-:W-:Y:S01]  /*1d90*/  SHF.R.S32.HI R112, RZ, 0x1f, R8 ;  /* 0x0000001fff707819 */ /* 0x000fe20000011408 */
[----:B------:R-:W-:Y:S01]  /*1da0*/  UIADD3.64 UR8, UR4, -UR8, URZ ;  /* 0x8000000804087297 */ /* 0x000fe2000fffe03f */
[----:B------:R-:W-:Y:S01]  /*1db0*/  IADD3 R136, P6, R8, UR20, RZ ;  /* 0x0000001408887c10 */ /* 0x000fe2000ffde0ff */
[----:B------:R-:W-:Y:S01]  /*1dc0*/  IMAD.U32 R8, RZ, RZ, UR11 ;  /* 0x0000000bff087e24 */ /* 0x000fe2000f8e00ff */
[----:B------:R-:W-:-:S02]  /*1dd0*/  SHF.R.S32.HI R108, RZ, 0x1f, R19 ;  /* 0x0000001fff6c7819 */ /* 0x000fc40000011413 */
[----:B------:R-:W-:Y:S02]  /*1de0*/  IADD3 R134, P5, R19, UR20, RZ ;  /* 0x0000001413867c10 */ /* 0x000fe4000ffbe0ff */
[----:B------:R-:W-:Y:S02]  /*1df0*/  SHF.R.S32.HI R96, RZ, 0x1f, R10 ;  /* 0x0000001fff607819 */ /* 0x000fe4000001140a */
[----:B------:R-:W-:Y:S02]  /*1e00*/  IADD3 R130, P3, R10, UR20, RZ ;  /* 0x000000140a827c10 */ /* 0x000fe4000ff7e0ff */
[----:B------:R-:W-:Y:S02]  /*1e10*/  SHF.R.S32.HI R92, RZ, 0x1f, R12 ;  /* 0x0000001fff5c7819 */ /* 0x000fe4000001140c */
[----:B------:R-:W-:Y:S02]  /*1e20*/  IADD3 R126, P2, R12, UR20, RZ ;  /* 0x000000140c7e7c10 */ /* 0x000fe4000ff5e0ff */
[----:B------:R-:W-:-:S02]  /*1e30*/  SHF.R.S32.HI R88, RZ, 0x1f, R14 ;  /* 0x0000001fff587819 */ /* 0x000fc4000001140e */
[----:B------:R-:W-:Y:S02]  /*1e40*/  IADD3 R122, P1, R14, UR20, RZ ;  /* 0x000000140e7a7c10 */ /* 0x000fe4000ff3e0ff */
[----:B------:R-:W-:Y:S02]  /*1e50*/  IADD3.X R116, R116, UR21, RZ, P4, !PT ;  /* 0x0000001574747c10 */ /* 0x000fe4000a7fe4ff */
[----:B------:R-:W-:Y:S02]  /*1e60*/  IADD3.X R120, R120, UR21, RZ, P0, !PT ;  /* 0x0000001578787c10 */ /* 0x000fe400087fe4ff */
[----:B------:R-:W-:Y:S02]  /*1e70*/  SHF.R.S32.HI R20, RZ, 0x1f, R18 ;  /* 0x0000001fff147819 */ /* 0x000fe40000011412 */
[----:B------:R-:W-:Y:S02]  /*1e80*/  IADD3 R114, P4, R18, UR20, RZ ;  /* 0x0000001412727c10 */ /* 0x000fe4000ff9e0ff */
[----:B------:R-:W-:-:S02]  /*1e90*/  SHF.R.S32.HI R22, RZ, 0x1f, R16 ;  /* 0x0000001fff167819 */ /* 0x000fc40000011410 */
[----:B------:R-:W-:Y:S02]  /*1ea0*/  IADD3 R118, P0, R16, UR20, RZ ;  /* 0x0000001410767c10 */ /* 0x000fe4000ff1e0ff */
[----:B------:R-:W-:Y:S02]  /*1eb0*/  SHF.R.S32.HI R18, RZ, 0x1f, R110 ;  /* 0x0000001fff127819 */ /* 0x000fe4000001146e */
[----:B------:R-:W-:Y:S02]  /*1ec0*/  IADD3.X R112, R112, UR21, RZ, P6, !PT ;  /* 0x0000001570707c10 */ /* 0x000fe4000b7fe4ff */
[----:B------:R-:W-:Y:S02]  /*1ed0*/  IADD3.X R108, R108, UR21, RZ, P5, !PT ;  /* 0x000000156c6c7c10 */ /* 0x000fe4000affe4ff */
[----:B------:R-:W-:Y:S02]  /*1ee0*/  SHF.R.S32.HI R14, RZ, 0x1f, R94 ;  /* 0x0000001fff0e7819 */ /* 0x000fe4000001145e */
[----:B------:R-:W-:-:S02]  /*1ef0*/  IADD3.X R96, R96, UR21, RZ, P3, !PT ;  /* 0x0000001560607c10 */ /* 0x000fc40009ffe4ff */
[----:B------:R-:W-:Y:S02]  /*1f00*/  IADD3.X R92, R92, UR21, RZ, P2, !PT ;  /* 0x000000155c5c7c10 */ /* 0x000fe400097fe4ff */
[----:B------:R-:W-:Y:S02]  /*1f10*/  IADD3.X R88, R88, UR21, RZ, P1, !PT ;  /* 0x0000001558587c10 */ /* 0x000fe40008ffe4ff */
[----:B------:R-:W-:Y:S02]  /*1f20*/  IADD3 R110, P6, R110, UR20, RZ ;  /* 0x000000146e6e7c10 */ /* 0x000fe4000ffde0ff */
[----:B------:R-:W-:Y:S02]  /*1f30*/  SHF.R.S32.HI R16, RZ, 0x1f, R21 ;  /* 0x0000001fff107819 */ /* 0x000fe40000011415 */
[----:B------:R-:W-:Y:S02]  /*1f40*/  IADD3 R98, P5, R21, UR20, RZ ;  /* 0x0000001415627c10 */ /* 0x000fe4000ffbe0ff */
[----:B------:R-:W-:-:S02]  /*1f50*/  IADD3 R94, P3, R94, UR20, RZ ;  /* 0x000000145e5e7c10 */ /* 0x000fc4000ff7e0ff */
[----:B------:R-:W-:Y:S02]  /*1f60*/  SHF.R.S32.HI R12, RZ, 0x1f, R2 ;  /* 0x0000001fff0c7819 */ /* 0x000fe40000011402 */
[----:B------:R-:W-:Y:S01]  /*1f70*/  IADD3 R90, P2, R2, UR20, RZ ;  /* 0x00000014025a7c10 */ /* 0x000fe2000ff5e0ff */
[----:B------:R-:W-:Y:S01]  /*1f80*/  UIMAD UR20, UR18, 0x1e, URZ ;  /* 0x0000001e121478a4 */ /* 0x000fe2000f8e023f */
[----:B------:R-:W-:Y:S01]  /*1f90*/  IADD3 R10, P1, R11, UR14, RZ ;  /* 0x0000000e0b0a7c10 */ /* 0x000fe2000ff3e0ff */
[----:B------:R-:W-:Y:S01]  /*1fa0*/  UMOV UR14, UR10 ;  /* 0x0000000a000e7c82 */ /* 0x000fe20008000000 */
[----:B------:R-:W-:Y:S02]  /*1fb0*/  LOP3.LUT R6, R17, 0x10, RZ, 0x3c, !PT ;  /* 0x0000001011067812 */ /* 0x000fe400078e3cff */
[----:B------:R-:W-:Y:S02]  /*1fc0*/  SHF.R.S32.HI R3, RZ, 0x1f, R5 ;  /* 0x0000001fff037819 */ /* 0x000fe40000011405 */
[----:B------:R-:W-:-:S02]  /*1fd0*/  LOP3.LUT R2, R9, 0x10, RZ, 0x3c, !PT ;  /* 0x0000001009027812 */ /* 0x000fc400078e3cff */
[----:B------:R-:W-:Y:S02]  /*1fe0*/  IADD3.X R22, R22, UR21, RZ, P0, !PT ;  /* 0x0000001516167c10 */ /* 0x000fe400087fe4ff */
[----:B------:R-:W-:Y:S02]  /*1ff0*/  IADD3.X R20, R20, UR21, RZ, P4, !PT ;  /* 0x0000001514147c10 */ /* 0x000fe4000a7fe4ff */
[----:B------:R-:W-:Y:S02]  /*2000*/  IADD3.X R18, R18, UR21, RZ, P6, !PT ;  /* 0x0000001512127c10 */ /* 0x000fe4000b7fe4ff */
[----:B------:R-:W-:Y:S02]  /*2010*/  IADD3.X R16, R16, UR21, RZ, P5, !PT ;  /* 0x0000001510107c10 */ /* 0x000fe4000affe4ff */
[----:B------:R-:W-:Y:S02]  /*2020*/  IADD3.X R14, R14, UR21, RZ, P3, !PT ;  /* 0x000000150e0e7c10 */ /* 0x000fe40009ffe4ff */
[----:B------:R-:W-:Y:S01]  /*2030*/  IADD3.X R12, R12, UR21, RZ, P2, !PT ;  /* 0x000000150c0c7c10 */ /* 0x000fe200097fe4ff */
[----:B------:R-:W-:Y:S01]  /*2040*/  UIMAD UR21, UR18, 0x1d, URZ ;  /* 0x0000001d121578a4 */ /* 0x000fe2000f8e023f */
[----:B------:R-:W-:Y:S01]  /*2050*/  LEA.HI.X.SX32 R11, R11, UR15, 0x1, P1 ;  /* 0x0000000f0b0b7c11 */ /* 0x000fe200088f0eff */
[----:B------:R-:W-:-:S10]  /*2060*/  UMOV UR15, 0xc0000010 ;  /* 0xc0000010000f7882 */ /* 0x000fd40000000000 */
.L_x_1:
[C---:B------:R-:W-:Y:S01]  /*2070*/  ISETP.GT.AND P3, PT, R8.reuse, 0x1, PT ;  /* 0x000000010800780c */ /* 0x040fe20003f64270 */
[----:B------:R-:W-:Y:S01]  /*2080*/  IMAD.U32 R102, RZ, RZ, UR18 ;  /* 0x00000012ff667e24 */ /* 0x000fe2000f8e00ff */
[----:B------:R-:W-:Y:S01]  /*2090*/  ISETP.GT.AND P4, PT, R8, 0x2, PT ;  /* 0x000000020800780c */ /* 0x000fe20003f84270 */
[----:B------:R-:W-:Y:S01]  /*20a0*/  IMAD.U32 R100, RZ, RZ, UR48 ;  /* 0x00000030ff647e24 */ /* 0x000fe2000f8e00ff */
[C---:B------:R-:W-:Y:S02]  /*20b0*/  IADD3 R106, P2, R10.reuse, UR52, RZ ;  /* 0x000000340a6a7c10 */ /* 0x040fe4000ff5e0ff */
[----:B------:R-:W-:Y:S02]  /*20c0*/  IADD3 R104, P1, R10, UR48, RZ ;  /* 0x000000300a687c10 */ /* 0x000fe4000ff3e0ff */
[----:B------:R-:W-:Y:S02]  /*20d0*/  PRMT R129, RZ, 0x7610, R129 ;  /* 0x00007610ff817816 */ /* 0x000fe40000000081 */
[----:B------:R-:W-:-:S02]  /*20e0*/  PRMT R99, RZ, 0x7610, R99 ;  /* 0x00007610ff637816 */ /* 0x000fc40000000063 */
[----:B------:R-:W-:Y:S02]  /*20f0*/  ISETP.GT.AND P0, PT, R8, RZ, PT ;  /* 0x000000ff0800720c */ /* 0x000fe40003f04270 */
[-C--:B------:R-:W-:Y:S02]  /*2100*/  LEA.HI.X.SX32 R107, R102, R11.reuse, 0x1, P2 ;  /* 0x0000000b666b7211 */ /* 0x080fe400010f0eff */
[----:B------:R-:W-:Y:S02]  /*2110*/  LEA.HI.X.SX32 R105, R100, R11, 0x1, P1 ;  /* 0x0000000b64697211 */ /* 0x000fe400008f0eff */
[----:B------:R-:W-:Y:S01]  /*2120*/  PRMT R133, RZ, 0x7610, R133 ;  /* 0x00007610ff857816 */ /* 0x000fe20000000085 */
[----:B------:R0:W2:Y:S01]  /*2130*/  @P3 LDG.E.U8 R129, desc[UR16][R106.64] ;  /* 0x000000106a813981 */ /* 0x0000a2000c1e1100 */
[----:B------:R-:W-:-:S03]  /*2140*/  ISETP.GT.AND P3, PT, R8, 0x3, PT ;  /* 0x000000030800780c */ /* 0x000fc60003f64270 */
[----:B------:R1:W3:Y:S01]  /*2150*/  @P4 LDG.E.U8 R99, desc[UR16][R104.64] ;  /* 0x0000001068634981 */ /* 0x0002e2000c1e1100 */
[C---:B------:R-:W-:Y:S01]  /*2160*/  ISETP.GT.AND P4, PT, R8.reuse, 0x4, PT ;  /* 0x000000040800780c */ /* 0x040fe20003f84270 */
[----:B------:R-:W-:Y:S01]  /*2170*/  IMAD.U32 R150, RZ, RZ, UR47 ;  /* 0x0000002fff967e24 */ /* 0x000fe2000f8e00ff */
[----:B------:R-:W-:Y:S01]  /*2180*/  ISETP.GT.AND P5, PT, R8, 0x5, PT ;  /* 0x000000050800780c */ /* 0x000fe20003fa4270 */
[----:B------:R-:W-:Y:S01]  /*2190*/  IMAD.U32 R148, RZ, RZ, UR46 ;  /* 0x0000002eff947e24 */ /* 0x000fe2000f8e00ff */
[C---:B------:R-:W-:Y:S01]  /*21a0*/  IADD3 R100, P2, R10.reuse, UR47, RZ ;  /* 0x0000002f0a647c10 */ /* 0x040fe2000ff5e0ff */
[----:B------:R-:W4:Y:S01]  /*21b0*/  @P0 LDG.E.U8 R133, desc[UR16][R10.64] ;  /* 0x000000100a850981 */ /* 0x000f22000c1e1100 */
[----:B------:R-:W-:Y:S01]  /*21c0*/  IADD3 R146, P1, R10, UR46, RZ ;  /* 0x0000002e0a927c10 */ /* 0x000fe2000ff3e0ff */
[----:B0-----:R-:W-:Y:S01]  /*21d0*/  IMAD.U32 R106, RZ, RZ, UR45 ;  /* 0x0000002dff6a7e24 */ /* 0x001fe2000f8e00ff */
[----:B------:R-:W-:Y:S02]  /*21e0*/  PRMT R111, RZ, 0x7610, R111 ;  /* 0x00007610ff6f7816 */ /* 0x000fe4000000006f */
[----:B------:R-:W-:-:S02]  /*21f0*/  PRMT R119, RZ, 0x7610, R119 ;  /* 0x00007610ff777816 */ /* 0x000fc40000000077 */
[----:B------:R-:W-:Y:S02]  /*2200*/  IADD3 R102, P0, R10, UR45, RZ ;  /* 0x0000002d0a667c10 */ /* 0x000fe4000ff1e0ff */
[-C--:B------:R-:W-:Y:S02]  /*2210*/  LEA.HI.X.SX32 R101, R150, R11.reuse, 0x1, P2 ;  /* 0x0000000b96657211 */ /* 0x080fe400010f0eff */
[-C--:B------:R-:W-:Y:S02]  /*2220*/  LEA.HI.X.SX32 R147, R148, R11.reuse, 0x1, P1 ;  /* 0x0000000b94937211 */ /* 0x080fe400008f0eff */
[----:B------:R-:W-:Y:S01]  /*2230*/  PRMT R109, RZ, 0x7610, R109 ;  /* 0x00007610ff6d7816 */ /* 0x000fe2000000006d */
[----:B------:R-:W5:Y:S01]  /*2240*/  @P3 LDG.E.U8 R111, desc[UR16][R100.64] ;  /* 0x00000010646f3981 */ /* 0x000f62000c1e1100 */
[----:B------:R-:W-:Y:S02]  /*2250*/  LEA.HI.X.SX32 R103, R106, R11, 0x1, P0 ;  /* 0x0000000b6a677211 */ /* 0x000fe400000f0eff */
[C---:B------:R-:W-:Y:S01]  /*2260*/  ISETP.GT.AND P3, PT, R8.reuse, 0x6, PT ;  /* 0x000000060800780c */ /* 0x040fe20003f64270 */
[----:B------:R0:W2:Y:S01]  /*2270*/  @P4 LDG.E.U8 R119, desc[UR16][R146.64] ;  /* 0x0000001092774981 */ /* 0x0000a2000c1e1100 */
[----:B------:R-:W-:Y:S01]  /*2280*/  ISETP.GT.AND P4, PT, R8, 0x7, PT ;  /* 0x000000070800780c */ /* 0x000fe20003f84270 */
[----:B------:R-:W-:Y:S01]  /*2290*/  IMAD.U32 R150, RZ, RZ, UR44 ;  /* 0x0000002cff967e24 */ /* 0x000fe2000f8e00ff */
[----:B-1----:R-:W-:Y:S01]  /*22a0*/  IADD3 R104, P2, R10, UR44, RZ ;  /* 0x0000002c0a687c10 */ /* 0x002fe2000ff5e0ff */
[----:B------:R1:W4:Y:S01]  /*22b0*/  @P5 LDG.E.U8 R109, desc[UR16][R102.64] ;  /* 0x00000010666d5981 */ /* 0x000322000c1e1100 */
[----:B------:R-:W-:Y:S01]  /*22c0*/  IMAD.U32 R148, RZ, RZ, UR43 ;  /* 0x0000002bff947e24 */ /* 0x000fe2000f8e00ff */
[----:B------:R-:W-:-:S02]  /*22d0*/  ISETP.GT.AND P5, PT, R8, 0x8, PT ;  /* 0x000000080800780c */ /* 0x000fc40003fa4270 */
[C---:B------:R-:W-:Y:S02]  /*22e0*/  IADD3 R106, P1, R10.reuse, UR43, RZ ;  /* 0x0000002b0a6a7c10 */ /* 0x040fe4000ff3e0ff */
[----:B------:R-:W-:Y:S01]  /*22f0*/  PRMT R143, RZ, 0x7610, R143 ;  /* 0x00007610ff8f7816 */ /* 0x000fe2000000008f */
[----:B0-----:R-:W-:Y:S01]  /*2300*/  IMAD.U32 R146, RZ, RZ, UR42 ;  /* 0x0000002aff927e24 */ /* 0x001fe2000f8e00ff */
[----:B------:R-:W-:Y:S02]  /*2310*/  PRMT R113, RZ, 0x7610, R113 ;  /* 0x00007610ff717816 */ /* 0x000fe40000000071 */
[----:B------:R-:W-:Y:S02]  /*2320*/  IADD3 R100, P0, R10, UR42, RZ ;  /* 0x0000002a0a647c10 */ /* 0x000fe4000ff1e0ff */
[-C--:B------:R-:W-:Y:S02]  /*2330*/  LEA.HI.X.SX32 R105, R150, R11.reuse, 0x1, P2 ;  /* 0x0000000b96697211 */ /* 0x080fe400010f0eff */
[----:B------:R-:W-:-:S02]  /*2340*/  LEA.HI.X.SX32 R107, R148, R11, 0x1, P1 ;  /* 0x0000000b946b7211 */ /* 0x000fc400008f0eff */
[----:B------:R-:W-:Y:S01]  /*2350*/  PRMT R131, RZ, 0x7610, R131 ;  /* 0x00007610ff837816 */ /* 0x000fe20000000083 */
[----:B------:R-:W4:Y:S01]  /*2360*/  @P3 LDG.E.U8 R143, desc[UR16][R104.64] ;  /* 0x00000010688f3981 */ /* 0x000f22000c1e1100 */
[----:B------:R-:W-:Y:S02]  /*2370*/  LEA.HI.X.SX32 R101, R146, R11, 0x1, P0 ;  /* 0x0000000b92657211 */ /* 0x000fe400000f0eff */
[C---:B------:R-:W-:Y:S01]  /*2380*/  ISETP.GT.AND P3, PT, R8.reuse, 0x9, PT ;  /* 0x000000090800780c */ /* 0x040fe20003f64270 */
[----:B------:R0:W4:Y:S01]  /*2390*/  @P4 LDG.E.U8 R113, desc[UR16][R106.64] ;  /* 0x000000106a714981 */ /* 0x000122000c1e1100 */
[----:B------:R-:W-:Y:S01]  /*23a0*/  ISETP.GT.AND P4, PT, R8, 0xa, PT ;  /* 0x0000000a0800780c */ /* 0x000fe20003f84270 */
[----:B------:R-:W-:Y:S01]  /*23b0*/  IMAD.U32 R150, RZ, RZ, UR41 ;  /* 0x00000029ff967e24 */ /* 0x000fe2000f8e00ff */
[----:B-1----:R-:W-:Y:S01]  /*23c0*/  IADD3 R102, P2, R10, UR41, RZ ;  /* 0x000000290a667c10 */ /* 0x002fe2000ff5e0ff */
[----:B------:R1:W2:Y:S01]  /*23d0*/  @P5 LDG.E.U8 R131, desc[UR16][R100.64] ;  /* 0x0000001064835981 */ /* 0x0002a2000c1e1100 */
        /* <DEDUP_REMOVED lines=13> */
[----:B------:R0:W2:Y:S01]  /*24b0*/  @P4 LDG.E.U8 R141, desc[UR16][R146.64] ;  /* 0x00000010928d4981 */ /* 0x0000a2000c1e1100 */
        /* <DEDUP_REMOVED lines=14> */
[----:B------:R-:W2:Y:S01]  /*25a0*/  @P3 LDG.E.U8 R125, desc[UR16][R100.64] ;  /* 0x00000010647d3981 */ /* 0x000ea2000c1e1100 */
        /* <DEDUP_REMOVED lines=59> */
[----:B------:R-:W-:Y:S01]  /*2960*/  IADD3 R106, P2, R10, UR26, RZ ;  /* 0x0000001a0a6a7c10 */ /* 0x000fe2000ff5e0ff */
[----:B------:R0:W2:Y:S01]  /*2970*/  @P5 LDG.E.U8 R155, desc[UR16][R102.64] ;  /* 0x00000010669b5981 */ /* 0x0000a2000c1e1100 */
[----:B------:R-:W-:Y:S01]  /*2980*/  IMAD.U32 R148, RZ, RZ, UR25 ;  /* 0x00000019ff947e24 */ /* 0x000fe2000f8e00ff */
[----:B------:R-:W-:-:S02]  /*2990*/  ISETP.GT.AND P5, PT, R8, 0x1a, PT ;  /* 0x0000001a0800780c */ /* 0x000fc40003fa4270 */
[C---:B-1----:R-:W-:Y:S02]  /*29a0*/  IADD3 R104, P1, R10.reuse, UR25, RZ ;  /* 0x000000190a687c10 */ /* 0x042fe4000ff3e0ff */
[----:B------:R-:W-:Y:S01]  /*29b0*/  PRMT R135, RZ, 0x7610, R135 ;  /* 0x00007610ff877816 */ /* 0x000fe20000000087 */
[----:B0-----:R-:W-:Y:S01]  /*29c0*/  IMAD.U32 R146, RZ, RZ, UR24 ;  /* 0x00000018ff927e24 */ /* 0x001fe2000f8e00ff */
[----:B------:R-:W-:Y:S02]  /*29d0*/  PRMT R153, RZ, 0x7610, R153 ;  /* 0x00007610ff997816 */ /* 0x000fe40000000099 */
[----:B------:R-:W-:Y:S02]  /*29e0*/  IADD3 R100, P0, R10, UR24, RZ ;  /* 0x000000180a647c10 */ /* 0x000fe4000ff1e0ff */
[-C--:B------:R-:W-:Y:S02]  /*29f0*/  LEA.HI.X.SX32 R107, R150, R11.reuse, 0x1, P2 ;  /* 0x0000000b966b7211 */ /* 0x080fe400010f0eff */
[-C--:B------:R-:W-:Y:S01]  /*2a00*/  LEA.HI.X.SX32 R105, R148, R11.reuse, 0x1, P1 ;  /* 0x0000000b94697211 */ /* 0x080fe200008f0eff */
[----:B------:R-:W-:Y:S01]  /*2a10*/  IMAD.U32 R150, RZ, RZ, UR23 ;  /* 0x00000017ff967e24 */ /* 0x000fe2000f8e00ff */
[----:B------:R-:W-:Y:S01]  /*2a20*/  PRMT R145, RZ, 0x7610, R145 ;  /* 0x00007610ff917816 */ /* 0x000fe20000000091 */
[----:B------:R-:W2:Y:S01]  /*2a30*/  @P3 LDG.E.U8 R135, desc[UR16][R106.64] ;  /* 0x000000106a873981 */ /* 0x000ea2000c1e1100 */
[----:B------:R-:W-:-:S02]  /*2a40*/  LEA.HI.X.SX32 R101, R146, R11, 0x1, P0 ;  /* 0x0000000b92657211 */ /* 0x000fc400000f0eff */
[----:B------:R-:W-:Y:S01]  /*2a50*/  IADD3 R146, P0, R10, UR23, RZ ;  /* 0x000000170a927c10 */ /* 0x000fe2000ff1e0ff */
[----:B------:R0:W2:Y:S01]  /*2a60*/  @P4 LDG.E.U8 R153, desc[UR16][R104.64] ;  /* 0x0000001068994981 */ /* 0x0000a2000c1e1100 */
[C---:B------:R-:W-:Y:S02]  /*2a70*/  ISETP.GT.AND P3, PT, R8.reuse, 0x1c, PT ;  /* 0x0000001c0800780c */ /* 0x040fe40003f64270 */
[C---:B------:R-:W-:Y:S01]  /*2a80*/  ISETP.GT.AND P4, PT, R8.reuse, 0x1d, PT ;  /* 0x0000001d0800780c */ /* 0x040fe20003f84270 */
[----:B------:R1:W2:Y:S01]  /*2a90*/  @P5 LDG.E.U8 R145, desc[UR16][R100.64] ;  /* 0x0000001064915981 */ /* 0x0002a2000c1e1100 */
[----:B------:R-:W-:Y:S01]  /*2aa0*/  ISETP.GT.AND P2, PT, R8, 0x1b, PT ;  /* 0x0000001b0800780c */ /* 0x000fe20003f44270 */
[----:B------:R-:W-:Y:S01]  /*2ab0*/  IMAD.U32 R148, RZ, RZ, UR22 ;  /* 0x00000016ff947e24 */ /* 0x000fe2000f8e00ff */
[----:B------:R-:W-:Y:S02]  /*2ac0*/  LEA.HI.X.SX32 R147, R150, R11, 0x1, P0 ;  /* 0x0000000b96937211 */ /* 0x000fe400000f0eff */
[----:B------:R-:W-:Y:S01]  /*2ad0*/  IADD3 R102, P1, R10, UR22, RZ ;  /* 0x000000160a667c10 */ /* 0x000fe2000ff3e0ff */
[----:B0-----:R-:W-:Y:S01]  /*2ae0*/  IMAD.U32 R104, RZ, RZ, UR21 ;  /* 0x00000015ff687e24 */ /* 0x001fe2000f8e00ff */
[----:B------:R-:W-:-:S02]  /*2af0*/  PRMT R123, RZ, 0x7610, R123 ;  /* 0x00007610ff7b7816 */ /* 0x000fc4000000007b */
[----:B-1----:R-:W-:Y:S02]  /*2b00*/  IADD3 R100, P0, R10, UR21, RZ ;  /* 0x000000150a647c10 */ /* 0x002fe4000ff1e0ff */
[----:B------:R-:W-:Y:S02]  /*2b10*/  PRMT R149, RZ, 0x7610, R149 ;  /* 0x00007610ff957816 */ /* 0x000fe40000000095 */
[-C--:B------:R-:W-:Y:S02]  /*2b20*/  LEA.HI.X.SX32 R103, R148, R11.reuse, 0x1, P1 ;  /* 0x0000000b94677211 */ /* 0x080fe400008f0eff */
[----:B------:R-:W-:Y:S02]  /*2b30*/  LEA.HI.X.SX32 R101, R104, R11, 0x1, P0 ;  /* 0x0000000b68657211 */ /* 0x000fe400000f0eff */
[----:B------:R-:W-:Y:S01]  /*2b40*/  PRMT R151, RZ, 0x7610, R151 ;  /* 0x00007610ff977816 */ /* 0x000fe20000000097 */
[----:B------:R-:W2:Y:S01]  /*2b50*/  @P3 LDG.E.U8 R123, desc[UR16][R102.64] ;  /* 0x00000010667b3981 */ /* 0x000ea2000c1e1100 */
[----:B------:R-:W-:-:S03]  /*2b60*/  ISETP.GT.AND P3, PT, R8, 0x1e, PT ;  /* 0x0000001e0800780c */ /* 0x000fc60003f64270 */
[----:B------:R-:W2:Y:S01]  /*2b70*/  @P4 LDG.E.U8 R149, desc[UR16][R100.64] ;  /* 0x0000001064954981 */ /* 0x000ea2000c1e1100 */
[----:B------:R-:W-:Y:S01]  /*2b80*/  ISETP.GT.AND P4, PT, R8, 0x1f, PT ;  /* 0x0000001f0800780c */ /* 0x000fe20003f84270 */
[----:B------:R-:W-:Y:S02]  /*2b90*/  IMAD.U32 R148, RZ, RZ, UR20 ;  /* 0x00000014ff947e24 */ /* 0x000fe4000f8e00ff */
[----:B------:R0:W2:Y:S01]  /*2ba0*/  @P2 LDG.E.U8 R151, desc[UR16][R146.64] ;  /* 0x0000001092972981 */ /* 0x0000a2000c1e1100 */
[C---:B------:R-:W-:Y:S02]  /*2bb0*/  IADD3 R104, P1, R10.reuse, UR20, RZ ;  /* 0x000000140a687c10 */ /* 0x040fe4000ff3e0ff */
[----:B------:R-:W-:Y:S02]  /*2bc0*/  IADD3 R106, P2, R10, UR19, RZ ;  /* 0x000000130a6a7c10 */ /* 0x000fe4000ff5e0ff */
[----:B------:R-:W-:Y:S01]  /*2bd0*/  PRMT R117, RZ, 0x7610, R117 ;  /* 0x00007610ff757816 */ /* 0x000fe20000000075 */
[----:B0-----:R-:W-:Y:S01]  /*2be0*/  IMAD.U32 R146, RZ, RZ, UR19 ;  /* 0x00000013ff927e24 */ /* 0x001fe2000f8e00ff */
[----:B------:R-:W-:-:S02]  /*2bf0*/  PRMT R147, RZ, 0x7610, R147 ;  /* 0x00007610ff937816 */ /* 0x000fc40000000093 */
[-C--:B------:R-:W-:Y:S02]  /*2c00*/  LEA.HI.X.SX32 R105, R148, R11.reuse, 0x1, P1 ;  /* 0x0000000b94697211 */ /* 0x080fe400008f0eff */
[----:B------:R-:W-:-:S03]  /*2c10*/  LEA.HI.X.SX32 R107, R146, R11, 0x1, P2 ;  /* 0x0000000b926b7211 */ /* 0x000fc600010f0eff */
[----:B------:R0:W2:Y:S04]  /*2c20*/  @P3 LDG.E.U8 R117, desc[UR16][R104.64] ;  /* 0x0000001068753981 */ /* 0x0000a8000c1e1100 */
[----:B------:R1:W2:Y:S01]  /*2c30*/  @P4 LDG.E.U8 R147, desc[UR16][R106.64] ;  /* 0x000000106a934981 */ /* 0x0002a2000c1e1100 */
[----:B------:R-:W-:Y:S02]  /*2c40*/  ISETP.GE.AND P0, PT, R7, R8, PT ;  /* 0x000000080700720c */ /* 0x000fe40003f06270 */
[C---:B------:R-:W-:Y:S02]  /*2c50*/  IADD3 R102, P1, R5.reuse, R144, RZ ;  /* 0x0000009005667210 */ /* 0x040fe40007f3e0ff */
[----:B------:R-:W-:Y:S02]  /*2c60*/  IADD3 R100, P2, R5, R142, RZ ;  /* 0x0000008e05647210 */ /* 0x000fe40007f5e0ff */
[----:B------:R-:W-:Y:S01]  /*2c70*/  PRMT R19, RZ, 0x7610, R19 ;  /* 0x00007610ff137816 */ /* 0x000fe20000000013 */
[----:B------:R-:W-:Y:S01]  /*2c80*/  IMAD.X R103, R3, 0x1, R128, P1 ;  /* 0x0000000103677824 */ /* 0x000fe200008e0680 */
[----:B0-----:R-:W-:Y:S01]  /*2c90*/  IADD3 R104, P1, R5, R140, RZ ;  /* 0x0000008c05687210 */ /* 0x001fe20007f3e0ff */
[----:B------:R-:W-:Y:S01]  /*2ca0*/  IMAD.X R101, R3, 0x1, R124, P2 ;  /* 0x0000000103657824 */ /* 0x000fe200010e067c */
[----:B------:R-:W-:Y:S01]  /*2cb0*/  BAR.SYNC.DEFER_BLOCKING 0x0 ;  /* 0x0000000000007b1d */ /* 0x000fe20000010000 */
[----:B------:R-:W-:-:S02]  /*2cc0*/  PRMT R146, RZ, 0x7610, R146 ;  /* 0x00007610ff927816 */ /* 0x000fc40000000092 */
[----:B------:R-:W-:Y:S01]  /*2cd0*/  IMAD.X R105, R3, 0x1, R120, P1 ;  /* 0x0000000103697824 */ /* 0x000fe200008e0678 */
[----:B------:R-:W-:Y:S02]  /*2ce0*/  PRMT R148, RZ, 0x7610, R148 ;  /* 0x00007610ff947816 */ /* 0x000fe40000000094 */
[----:B-1----:R-:W-:Y:S02]  /*2cf0*/  IADD3 R106, P2, R5, R138, RZ ;  /* 0x0000008a056a7210 */ /* 0x002fe40007f5e0ff */
[----:B------:R-:W-:-:S03]  /*2d00*/  PRMT R21, RZ, 0x7610, R21 ;  /* 0x00007610ff157816 */ /* 0x000fc60000000015 */
[----:B------:R-:W-:Y:S01]  /*2d10*/  IMAD.X R107, R3, 0x1, R116, P2 ;  /* 0x00000001036b7824 */ /* 0x000fe200010e0674 */
[----:B------:R0:W2:Y:S04]  /*2d20*/  @!P0 LDG.E.U8 R19, desc[UR16][R100.64] ;  /* 0x0000001064138981 */ /* 0x0000a8000c1e1100 */
[----:B------:R1:W2:Y:S04]  /*2d30*/  @!P0 LDG.E.U8 R146, desc[UR16][R102.64] ;  /* 0x0000001066928981 */ /* 0x0002a8000c1e1100 */
[----:B------:R1:W2:Y:S01]  /*2d40*/  @!P0 LDG.E.U8 R148, desc[UR16][R104.64] ;  /* 0x0000001068948981 */ /* 0x0002a2000c1e1100 */
[----:B0-----:R-:W-:-:S03]  /*2d50*/  IADD3 R100, P1, R5, R136, RZ ;  /* 0x0000008805647210 */ /* 0x001fc60007f3e0ff */
[----:B------:R0:W2:Y:S02]  /*2d60*/  @!P0 LDG.E.U8 R21, desc[UR16][R106.64] ;  /* 0x000000106a158981 */ /* 0x0000a4000c1e1100 */
[----:B------:R-:W-:Y:S01]  /*2d70*/  IMAD.X R101, R3, 0x1, R112, P1 ;  /* 0x0000000103657824 */ /* 0x000fe200008e0670 */
[----:B-1----:R-:W-:-:S05]  /*2d80*/  IADD3 R102, P1, R5, R134, RZ ;  /* 0x0000008605667210 */ /* 0x002fca0007f3e0ff */
[----:B------:R-:W-:Y:S01]  /*2d90*/  IMAD.X R103, R3, 0x1, R108, P1 ;  /* 0x0000000103677824 */ /* 0x000fe200008e066c */
[----:B------:R-:W-:Y:S02]  /*2da0*/  IADD3 R104, P1, R5, R130, RZ ;  /* 0x0000008205687210 */ /* 0x000fe40007f3e0ff */
[----:B------:R-:W-:-:S03]  /*2db0*/  PRMT R150, RZ, 0x7610, R150 ;  /* 0x00007610ff967816 */ /* 0x000fc60000000096 */
[----:B------:R-:W-:Y:S01]  /*2dc0*/  IMAD.X R105, R3, 0x1, R96, P1 ;  /* 0x0000000103697824 */ /* 0x000fe200008e0660 */
[----:B0-----:R-:W-:Y:S02]  /*2dd0*/  IADD3 R106, P1, R5, R126, RZ ;  /* 0x0000007e056a7210 */ /* 0x001fe40007f3e0ff */
[----:B------:R0:W2:Y:S01]  /*2de0*/  @!P0 LDG.E.U8 R150, desc[UR16][R100.64] ;  /* 0x0000001064968981 */ /* 0x0000a2000c1e1100 */
[----:B------:R-:W-:Y:S02]  /*2df0*/  PRMT R23, RZ, 0x7610, R23 ;  /* 0x00007610ff177816 */ /* 0x000fe40000000017 */
[----:B------:R-:W-:Y:S01]  /*2e00*/  IMAD.X R107, R3, 0x1, R92, P1 ;  /* 0x00000001036b7824 */ /* 0x000fe200008e065c */
[----:B------:R-:W-:-:S03]  /*2e10*/  PRMT R152, RZ, 0x7610, R152 ;  /* 0x00007610ff987816 */ /* 0x000fc60000000098 */
[----:B------:R1:W2:Y:S01]  /*2e20*/  @!P0 LDG.E.U8 R23, desc[UR16][R102.64] ;  /* 0x0000001066178981 */ /* 0x0002a2000c1e1100 */
[----:B0-----:R-:W-:-:S03]  /*2e30*/  IADD3 R100, P1, R5, R122, RZ ;  /* 0x0000007a05647210 */ /* 0x001fc60007f3e0ff */
[----:B------:R0:W2:Y:S02]  /*2e40*/  @!P0 LDG.E.U8 R152, desc[UR16][R104.64] ;  /* 0x0000001068988981 */ /* 0x0000a4000c1e1100 */
[----:B------:R-:W-:Y:S01]  /*2e50*/  IMAD.X R101, R3, 0x1, R88, P1 ;  /* 0x0000000103657824 */ /* 0x000fe200008e0658 */
[----:B-1----:R-:W-:Y:S02]  /*2e60*/  IADD3 R102, P1, R5, R118, RZ ;  /* 0x0000007605667210 */ /* 0x002fe40007f3e0ff */
        /* <DEDUP_REMOVED lines=17> */
[----:B------:R-:W-:-:S04]  /*2f80*/  IMAD.X R103, R3, 0x1, R14, P1 ;  /* 0x0000000103677824 */ /* 0x000fc800008e060e */
[----:B------:R1:W2:Y:S01]  /*2f90*/  @!P0 LDG.E.U8 R93, desc[UR16][R106.64] ;  /* 0x000000106a5d8981 */ /* 0x0002a2000c1e1100 */
[----:B0-----:R-:W-:-:S05]  /*2fa0*/  IADD3 R104, P1, R5, R90, RZ ;  /* 0x0000005a05687210 */ /* 0x001fca0007f3e0ff */
[----:B------:R-:W-:Y:S01]  /*2fb0*/  IMAD.X R105, R3, 0x1, R12, P1 ;  /* 0x0000000103697824 */ /* 0x000fe200008e060c */
[----:B-1----:R-:W-:Y:S02]  /*2fc0*/  IADD3 R106, P1, R5, R4, RZ ;  /* 0x00000004056a7210 */ /* 0x002fe40007f3e0ff */
[----:B------:R-:W-:Y:S02]  /*2fd0*/  PRMT R158, RZ, 0x7610, R158 ;  /* 0x00007610ff9e7816 */ /* 0x000fe4000000009e */
[----:B------:R-:W-:Y:S01]  /*2fe0*/  PRMT R160, RZ, 0x7610, R160 ;  /* 0x00007610ffa07816 */ /* 0x000fe200000000a0 */
[----:B------:R-:W-:Y:S01]  /*2ff0*/  IMAD.X R107, R3, 0x1, R132, P1 ;  /* 0x00000001036b7824 */ /* 0x000fe200008e0684 */
[----:B------:R-:W-:Y:S02]  /*3000*/  PRMT R95, RZ, 0x7610, R95 ;  /* 0x00007610ff5f7816 */ /* 0x000fe4000000005f */
[----:B------:R-:W-:Y:S01]  /*3010*/  PRMT R97, RZ, 0x7610, R97 ;  /* 0x00007610ff617816 */ /* 0x000fe20000000061 */
[----:B------:R5:W2:Y:S04]  /*3020*/  @!P0 LDG.E.U8 R158, desc[UR16][R100.64] ;  /* 0x00000010649e8981 */ /* 0x000aa8000c1e1100 */
[----:B------:R4:W2:Y:S04]  /*3030*/  @!P0 LDG.E.U8 R160, desc[UR16][R104.64] ;  /* 0x0000001068a08981 */ /* 0x0008a8000c1e1100 */
[----:B------:R0:W2:Y:S04]  /*3040*/  @!P0 LDG.E.U8 R95, desc[UR16][R102.64] ;  /* 0x00000010665f8981 */ /* 0x0000a8000c1e1100 */
[----:B------:R1:W2:Y:S01]  /*3050*/  @!P0 LDG.E.U8 R97, desc[UR16][R106.64] ;  /* 0x000000106a618981 */ /* 0x0002a2000c1e1100 */
[----:B---3--:R-:W-:-:S02]  /*3060*/  LOP3.LUT R99, R99, 0xffff, RZ, 0xc0, !PT ;  /* 0x0000ffff63637812 */ /* 0x008fc400078ec0ff */
[----:B-----5:R-:W-:Y:S02]  /*3070*/  LOP3.LUT R100, R111, 0xffff, RZ, 0xc0, !PT ;  /* 0x0000ffff6f647812 */ /* 0x020fe400078ec0ff */
[----:B----4-:R-:W-:Y:S02]  /*3080*/  LOP3.LUT R104, R165, 0xffff, RZ, 0xc0, !PT ;  /* 0x0000ffffa5687812 */ /* 0x010fe400078ec0ff */
[----:B------:R-:W-:Y:S02]  /*3090*/  PRMT R100, R99, 0x3340, R100 ;  /* 0x0000334063647816 */ /* 0x000fe40000000064 */
[----:B--2---:R-:W-:Y:S02]  /*30a0*/  LOP3.LUT R99, R131, 0xffff, RZ, 0xc0, !PT ;  /* 0x0000ffff83637812 */ /* 0x004fe400078ec0ff */
[----:B0-----:R-:W-:Y:S02]  /*30b0*/  LOP3.LUT R103, R164, 0xffff, RZ, 0xc0, !PT ;  /* 0x0000ffffa4677812 */ /* 0x001fe400078ec0ff */
[----:B------:R-:W-:-:S02]  /*30c0*/  PRMT R99, R99, 0x3340, R104 ;  /* 0x0000334063637816 */ /* 0x000fc40000000068 */
[----:B------:R-:W-:Y:S02]  /*30d0*/  LOP3.LUT R104, R141, 0xffff, RZ, 0xc0, !PT ;  /* 0x0000ffff8d687812 */ /* 0x000fe400078ec0ff */
[----:B------:R-:W-:Y:S02]  /*30e0*/  LOP3.LUT R125, R125, 0xffff, RZ, 0xc0, !PT ;  /* 0x0000ffff7d7d7812 */ /* 0x000fe400078ec0ff */
[----:B-1----:R-:W-:Y:S02]  /*30f0*/  LOP3.LUT R106, R163, 0xffff, RZ, 0xc0, !PT ;  /* 0x0000ffffa36a7812 */ /* 0x002fe400078ec0ff */
[----:B------:R-:W-:Y:S02]  /*3100*/  PRMT R104, R104, 0x3340, R103 ;  /* 0x0000334068687816 */ /* 0x000fe40000000067 */
[----:B------:R-:W-:Y:S02]  /*3110*/  LOP3.LUT R101, R119, 0xffff, RZ, 0xc0, !PT ;  /* 0x0000ffff77657812 */ /* 0x000fe400078ec0ff */
[----:B------:R-:W-:-:S02]  /*3120*/  LOP3.LUT R102, R109, 0xffff, RZ, 0xc0, !PT ;  /* 0x0000ffff6d667812 */ /* 0x000fc400078ec0ff */
[----:B------:R-:W-:Y:S02]  /*3130*/  PRMT R103, R125, 0x3340, R106 ;  /* 0x000033407d677816 */ /* 0x000fe4000000006a */
[----:B------:R-:W-:Y:S02]  /*3140*/  LOP3.LUT R106, R139, 0xffff, RZ, 0xc0, !PT ;  /* 0x0000ffff8b6a7812 */ /* 0x000fe400078ec0ff */
[----:B------:R-:W-:Y:S02]  /*3150*/  LOP3.LUT R105, R162, 0xffff, RZ, 0xc0, !PT ;  /* 0x0000ffffa2697812 */ /* 0x000fe400078ec0ff */
[----:B------:R-:W-:Y:S02]  /*3160*/  LOP3.LUT R127, R127, 0xffff, RZ, 0xc0, !PT ;  /* 0x0000ffff7f7f7812 */ /* 0x000fe400078ec0ff */
[----:B------:R-:W-:Y:S02]  /*3170*/  LOP3.LUT R162, R161, 0xffff, RZ, 0xc0, !PT ;  /* 0x0000ffffa1a27812 */ /* 0x000fe400078ec0ff */
[----:B------:R-:W-:-:S02]  /*3180*/  PRMT R101, R101, 0x3340, R102 ;  /* 0x0000334065657816 */ /* 0x000fc40000000066 */
[----:B------:R-:W-:Y:S02]  /*3190*/  LOP3.LUT R102, R143, 0xffff, RZ, 0xc0, !PT ;  /* 0x0000ffff8f667812 */ /* 0x000fe400078ec0ff */
[----:B------:R-:W-:Y:S02]  /*31a0*/  LOP3.LUT R113, R113, 0xffff, RZ, 0xc0, !PT ;  /* 0x0000ffff71717812 */ /* 0x000fe400078ec0ff */
[----:B------:R-:W-:Y:S02]  /*31b0*/  PRMT R106, R106, 0x3340, R105 ;  /* 0x000033406a6a7816 */ /* 0x000fe40000000069 */
[----:B------:R-:W-:Y:S02]  /*31c0*/  LOP3.LUT R115, R115, 0xffff, RZ, 0xc0, !PT ;  /* 0x0000ffff73737812 */ /* 0x000fe400078ec0ff */
[----:B------:R-:W-:Y:S02]  /*31d0*/  PRMT R105, R127, 0x3340, R162 ;  /* 0x000033407f697816 */ /* 0x000fe400000000a2 */
[----:B------:R-:W-:-:S02]  /*31e0*/  LOP3.LUT R137, R137, 0xffff, RZ, 0xc0, !PT ;  /* 0x0000ffff89897812 */ /* 0x000fc400078ec0ff */
[----:B------:R-:W-:Y:S02]  /*31f0*/  LOP3.LUT R162, R159, 0xffff, RZ, 0xc0, !PT ;  /* 0x0000ffff9fa27812 */ /* 0x000fe400078ec0ff */
[----:B------:R-:W-:Y:S02]  /*3200*/  LOP3.LUT R133, R133, 0xffff, RZ, 0xc0, !PT ;  /* 0x0000ffff85857812 */ /* 0x000fe400078ec0ff */
[----:B------:R-:W-:Y:S02]  /*3210*/  PRMT R102, R102, 0x3340, R113 ;  /* 0x0000334066667816 */ /* 0x000fe40000000071 */
[----:B------:R-:W-:-:S04]  /*3220*/  LOP3.LUT R164, R157, 0xffff, RZ, 0xc0, !PT ;  /* 0x0000ffff9da47812 */ /* 0x000fc800078ec0ff */
[----:B------:R-:W-:Y:S02]  /*3230*/  PRMT R115, R115, 0x3340, R164 ;  /* 0x0000334073737816 */ /* 0x000fe400000000a4 */
[----:B------:R-:W-:Y:S02]  /*3240*/  LOP3.LUT R164, R129, 0xffff, RZ, 0xc0, !PT ;  /* 0x0000ffff81a47812 */ /* 0x000fe400078ec0ff */
[----:B------:R-:W-:Y:S02]  /*3250*/  LOP3.LUT R121, R121, 0xffff, RZ, 0xc0, !PT ;  /* 0x0000ffff79797812 */ /* 0x000fe400078ec0ff */
[----:B------:R-:W-:Y:S02]  /*3260*/  LOP3.LUT R155, R155, 0xffff, RZ, 0xc0, !PT ;  /* 0x0000ffff9b9b7812 */ /* 0x000fe400078ec0ff */
[----:B------:R-:W-:Y:S02]  /*3270*/  PRMT R162, R137, 0x3340, R162 ;  /* 0x0000334089a27816 */ /* 0x000fe400000000a2 */
[----:B------:R-:W-:-:S02]  /*3280*/  PRMT R133, R133, 0x3340, R164 ;  /* 0x0000334085857816 */ /* 0x000fc400000000a4 */
[----:B------:R-:W-:Y:S02]  /*3290*/  PRMT R121, R121, 0x3340, R155 ;  /* 0x0000334079797816 */ /* 0x000fe4000000009b */
[----:B------:R-:W-:Y:S02]  /*32a0*/  PRMT R101, R101, 0x5410, R102 ;  /* 0x0000541065657816 */ /* 0x000fe40000000066 */
[----:B------:R-:W-:Y:S02]  /*32b0*/  LOP3.LUT R135, R135, 0xffff, RZ, 0xc0, !PT ;  /* 0x0000ffff87877812 */ /* 0x000fe400078ec0ff */
[----:B------:R-:W-:Y:S02]  /*32c0*/  LOP3.LUT R153, R153, 0xffff, RZ, 0xc0, !PT ;  /* 0x0000ffff99997812 */ /* 0x000fe400078ec0ff */
[----:B------:R-:W-:Y:S02]  /*32d0*/  LOP3.LUT R145, R145, 0xffff, RZ, 0xc0, !PT ;  /* 0x0000ffff91917812 */ /* 0x000fe400078ec0ff */
[----:B------:R-:W-:-:S02]  /*32e0*/  PRMT R135, R135, 0x3340, R153 ;  /* 0x0000334087877816 */ /* 0x000fc40000000099 */
[----:B------:R-:W-:Y:S02]  /*32f0*/  PRMT R102, R99, 0x5410, R104 ;  /* 0x0000541063667816 */ /* 0x000fe40000000068 */
[----:B------:R-:W-:Y:S02]  /*3300*/  PRMT R103, R103, 0x5410, R106 ;  /* 0x0000541067677816 */ /* 0x000fe4000000006a */
[----:B------:R-:W-:Y:S02]  /*3310*/  PRMT R104, R105, 0x5410, R162 ;  /* 0x0000541069687816 */ /* 0x000fe400000000a2 */
[----:B------:R-:W-:Y:S02]  /*3320*/  PRMT R100, R133, 0x5410, R100 ;  /* 0x0000541085647816 */ /* 0x000fe40000000064 */
[----:B------:R-:W-:Y:S02]  /*3330*/  LOP3.LUT R123, R123, 0xffff, RZ, 0xc0, !PT ;  /* 0x0000ffff7b7b7812 */ /* 0x000fe400078ec0ff */
[----:B------:R-:W-:-:S02]  /*3340*/  LOP3.LUT R149, R149, 0xffff, RZ, 0xc0, !PT ;  /* 0x0000ffff95957812 */ /* 0x000fc400078ec0ff */
[----:B------:R-:W-:Y:S02]  /*3350*/  LOP3.LUT R151, R151, 0xffff, RZ, 0xc0, !PT ;  /* 0x0000ffff97977812 */ /* 0x000fe400078ec0ff */
[----:B------:R-:W-:Y:S02]  /*3360*/  PRMT R107, R123, 0x3340, R149 ;  /* 0x000033407b6b7816 */ /* 0x000fe40000000095 */
[----:B------:R-:W-:Y:S02]  /*3370*/  PRMT R145, R145, 0x3340, R151 ;  /* 0x0000334091917816 */ /* 0x000fe40000000097 */
[----:B------:R-:W-:Y:S02]  /*3380*/  PRMT R105, R115, 0x5410, R121 ;  /* 0x0000541073697816 */ /* 0x000fe40000000079 */
[----:B------:R-:W-:Y:S02]  /*3390*/  PRMT R106, R135, 0x5410, R145 ;  /* 0x00005410876a7816 */ /* 0x000fe40000000091 */
[----:B------:R-:W-:-:S02]  /*33a0*/  LOP3.LUT R117, R117, 0xffff, RZ, 0xc0, !PT ;  /* 0x0000ffff75757812 */ /* 0x000fc400078ec0ff */
[----:B------:R-:W-:-:S04]  /*33b0*/  LOP3.LUT R147, R147, 0xffff, RZ, 0xc0, !PT ;  /* 0x0000ffff93937812 */ /* 0x000fc800078ec0ff */
[----:B------:R-:W-:-:S04]  /*33c0*/  PRMT R117, R117, 0x3340, R147 ;  /* 0x0000334075757816 */ /* 0x000fc80000000093 */
[----:B------:R-:W-:Y:S01]  /*33d0*/  PRMT R107, R107, 0x5410, R117 ;  /* 0x000054106b6b7816 */ /* 0x000fe20000000075 */
[----:B------:R0:W-:Y:S04]  /*33e0*/  STS.128 [R9+UR6], R100 ;  /* 0x0000006409007988 */ /* 0x0001e80008000c06 */
[----:B------:R1:W-:Y:S04]  /*33f0*/  STS.128 [R2+UR6], R104 ;  /* 0x0000006802007988 */ /* 0x0003e80008000c06 */
[----:B------:R1:W-:Y:S04]  /*3400*/  STS.U8 [R17+UR6+0x1700], R146 ;  /* 0x0017009211007988 */ /* 0x0003e80008000006 */
        /* <DEDUP_REMOVED lines=14> */
[----:B------:R1:W-:Y:S01]  /*34f0*/  STS.U8 [R6+UR6+0x1780], R97 ;  /* 0x0017806106007988 */ /* 0x0003e20008000006 */
[----:B------:R2:W-:Y:S06]  /*3500*/  MEMBAR.ALL.CTA ;  /* 0x0000000000007992 */ /* 0x0005ec0000008000 */
[----:B--2---:R-:W2:Y:S02]  /*3510*/  FENCE.VIEW.ASYNC.S ;  /* 0x00000000000073c6 */ /* 0x004ea40000000000 */
[----:B--2---:R-:W-:Y:S06]  /*3520*/  BAR.SYNC.DEFER_BLOCKING 0x0 ;  /* 0x0000000000007b1d */ /* 0x004fec0000010000 */
[----:B------:R-:W-:Y:S01]  /*3530*/  UMOV UR12, UR4 ;  /* 0x00000004000c7c82 */ /* 0x000fe20008000000 */
[----:B------:R-:W-:Y:S01]  /*3540*/  UMOV UR13, 0xc0000010 ;  /* 0xc0000010000d7882 */ /* 0x000fe20000000000 */
[----:B------:R-:W-:Y:S01]  /*3550*/  UMOV UR10, UR14 ;  /* 0x0000000e000a7c82 */ /* 0x000fe20008000000 */
[----:B------:R-:W-:Y:S01]  /*3560*/  UMOV UR11, UR15 ;  /* 0x0000000f000b7c82 */ /* 0x000fe20008000000 */
[----:B------:R-:W-:-:S06]  /*3570*/  WARPGROUP.ARRIVE ;  /* 0x00000000000079c5 */ /* 0x000fcc0000000000 */
[----:B------:R-:W-:Y:S04]  /*3580*/  QGMMA.64x64x32.F32.E4M3.E4M3 R56, gdesc[UR12], R56 ;  /* 0x00e000000c3879f3 */ /* 0x000fe80008700838 */
[----:B------:R-:W-:Y:S01]  /*3590*/  QGMMA.64x64x32.F32.E4M3.E4M3 R24, gdesc[UR8], R24, gsb0 ;  /* 0x00e00000081879f3 */ /* 0x000fe20008000818 */
[----:B------:R-:W-:Y:S01]  /*35a0*/  IADD3 R142, P1, R142, UR49, RZ ;  /* 0x000000318e8e7c10 */ /* 0x000fe2000ff3e0ff */
[----:B------:R-:W-:-:S03]  /*35b0*/  UIADD3 UR7, UR7, -0x1, URZ ;  /* 0xffffffff07077890 */ /* 0x000fc6000fffe03f */
[----:B------:R-:W-:Y:S02]  /*35c0*/  IADD3.X R124, R124, UR51, RZ, P1, !PT ;  /* 0x000000337c7c7c10 */ /* 0x000fe40008ffe4ff */
[----:B------:R-:W-:Y:S01]  /*35d0*/  IADD3 R122, P1, R122, UR49, RZ ;  /* 0x000000317a7a7c10 */ /* 0x000fe2000ff3e0ff */
[----:B0-----:R-:W-:Y:S01]  /*35e0*/  IMAD.U32 R100, RZ, RZ, UR50 ;  /* 0x00000032ff647e24 */ /* 0x001fe2000f8e00ff */
[----:B------:R-:W-:Y:S02]  /*35f0*/  IADD3 R10, P0, R10, UR50, RZ ;  /* 0x000000320a0a7c10 */ /* 0x000fe4000ff1e0ff */
[----:B------:R-:W-:Y:S02]  /*3600*/  IADD3 R4, P3, R4, UR49, RZ ;  /* 0x0000003104047c10 */ /* 0x000fe4000ff7e0ff */
[----:B------:R-:W-:Y:S02]  /*3610*/  IADD3 R144, P2, R144, UR49, RZ ;  /* 0x0000003190907c10 */ /* 0x000fe4000ff5e0ff */
[----:B------:R-:W-:-:S02]  /*3620*/  IADD3.X R88, R88, UR51, RZ, P1, !PT ;  /* 0x0000003358587c10 */ /* 0x000fc40008ffe4ff */
[----:B------:R-:W-:Y:S02]  /*3630*/  ISETP.NE.U32.AND P1, PT, RZ, UR7, PT ;  /* 0x00000007ff007c0c */ /* 0x000fe4000bf25070 */
[----:B------:R-:W-:Y:S02]  /*3640*/  LEA.HI.X.SX32 R11, R100, R11, 0x1, P0 ;  /* 0x0000000b640b7211 */ /* 0x000fe400000f0eff */
[----:B------:R-:W-:Y:S02]  /*3650*/  IADD3.X R132, R132, UR51, RZ, P3, !PT ;  /* 0x0000003384847c10 */ /* 0x000fe40009ffe4ff */
[----:B------:R-:W-:Y:S02]  /*3660*/  IADD3.X R128, R128, UR51, RZ, P2, !PT ;  /* 0x0000003380807c10 */ /* 0x000fe400097fe4ff */
[----:B------:R-:W-:Y:S02]  /*3670*/  IADD3 R140, P0, R140, UR49, RZ ;  /* 0x000000318c8c7c10 */ /* 0x000fe4000ff1e0ff */
[----:B------:R-:W-:-:S02]  /*3680*/  IADD3 R138, P4, R138, UR49, RZ ;  /* 0x000000318a8a7c10 */ /* 0x000fc4000ff9e0ff */
[----:B------:R-:W-:Y:S02]  /*3690*/  IADD3 R136, P6, R136, UR49, RZ ;  /* 0x0000003188887c10 */ /* 0x000fe4000ffde0ff */
[----:B------:R-:W-:Y:S02]  /*36a0*/  IADD3 R134, P5, R134, UR49, RZ ;  /* 0x0000003186867c10 */ /* 0x000fe4000ffbe0ff */
[----:B------:R-:W-:Y:S02]  /*36b0*/  IADD3 R130, P3, R130, UR49, RZ ;  /* 0x0000003182827c10 */ /* 0x000fe4000ff7e0ff */
[----:B------:R-:W-:Y:S02]  /*36c0*/  IADD3 R126, P2, R126, UR49, RZ ;  /* 0x000000317e7e7c10 */ /* 0x000fe4000ff5e0ff */
[----:B------:R-:W-:Y:S02]  /*36d0*/  IADD3.X R120, R120, UR51, RZ, P0, !PT ;  /* 0x0000003378787c10 */ /* 0x000fe400087fe4ff */
[----:B------:R-:W-:-:S02]  /*36e0*/  IADD3.X R116, R116, UR51, RZ, P4, !PT ;  /* 0x0000003374747c10 */ /* 0x000fc4000a7fe4ff */
[----:B------:R-:W-:Y:S02]  /*36f0*/  IADD3.X R112, R112, UR51, RZ, P6, !PT ;  /* 0x0000003370707c10 */ /* 0x000fe4000b7fe4ff */
[----:B------:R-:W-:Y:S02]  /*3700*/  IADD3.X R108, R108, UR51, RZ, P5, !PT ;  /* 0x000000336c6c7c10 */ /* 0x000fe4000affe4ff */
        /* <DEDUP_REMOVED lines=13> */
[----:B------:R-:W-:Y:S01]  /*37e0*/  IADD3.X R12, R12, UR51, RZ, P2, !PT ;  /* 0x000000330c0c7c10 */ /* 0x000fe200097fe4ff */
[----:B------:R-:W-:Y:S01]  /*37f0*/  VIADD R8, R8, 0xffffffe0 ;  /* 0xffffffe008087836 */ /* 0x000fe20000000000 */
[----:B------:R-:W-:Y:S02]  /*3800*/  WARPGROUP.DEPBAR.LE gsb0, 0x0 ;  /* 0x00008000000079c5 */ /* 0x000fe40000010000 */
[----:B-1----:R-:W-:Y:S05]  /*3810*/  @P1 BRA `(.L_x_1) ;  /* 0xffffffe800141947 */ /* 0x002fea000383ffff */
.L_x_0:
[----:B------:R-:W-:Y:S01]  /*3820*/  BAR.SYNC.DEFER_BLOCKING 0x0 ;  /* 0x0000000000007b1d */ /* 0x000fe20000010000 */
[C---:B------:R-:W-:Y:S01]  /*3830*/  IMAD.SHL.U32 R2, R0.reuse, 0x10, RZ ;  /* 0x0000001000027824 */ /* 0x040fe200078e00ff */
[----:B------:R-:W-:Y:S01]  /*3840*/  F2FP.SATFINITE.E4M3.F32.PACK_AB_MERGE_C R58, R59, R58, RZ ;  /* 0x0000003a3b3a723e */ /* 0x000fe200048070ff */
[C---:B------:R-:W-:Y:S01]  /*3850*/  IMAD.SHL.U32 R3, R0.reuse, 0x40, RZ ;  /* 0x0000004000037824 */ /* 0x040fe200078e00ff */
[----:B------:R-:W-:Y:S01]  /*3860*/  F2FP.SATFINITE.E4M3.F32.PACK_AB_MERGE_C R63, R63, R62, RZ ;  /* 0x0000003e3f3f723e */ /* 0x000fe200048070ff */
[----:B------:R-:W-:Y:S01]  /*3870*/  IMAD.SHL.U32 R0, R0, 0x8, RZ ;  /* 0x0000000800007824 */ /* 0x000fe200078e00ff */
[----:B------:R-:W-:Y:S01]  /*3880*/  LOP3.LUT R2, R2, 0xf0, RZ, 0xc0, !PT ;  /* 0x000000f002027812 */ /* 0x000fe200078ec0ff */
[----:B------:R-:W-:Y:S01]  /*3890*/  ULDC UR4, c[0x0][0x244] ;  /* 0x0000910000047ab9 */ /* 0x000fe20000000800 */
[----:B------:R-:W-:Y:S02]  /*38a0*/  LOP3.LUT R3, R3, 0x400, RZ, 0xc0, !PT ;  /* 0x0000040003037812 */ /* 0x000fe400078ec0ff */
[----:B------:R-:W-:-:S02]  /*38b0*/  LOP3.LUT R0, R0, 0x300, RZ, 0xc0, !PT ;  /* 0x0000030000007812 */ /* 0x000fc400078ec0ff */
[----:B------:R-:W-:Y:S02]  /*38c0*/  IADD3 R3, R3, UR6, R2 ;  /* 0x0000000603037c10 */ /* 0x000fe4000fffe002 */
[----:B------:R-:W-:Y:S02]  /*38d0*/  F2FP.SATFINITE.E4M3.F32.PACK_AB_MERGE_C R56, R57, R56, RZ ;  /* 0x000000383938723e */ /* 0x000fe400048070ff */
[----:B------:R-:W-:Y:S01]  /*38e0*/  F2FP.SATFINITE.E4M3.F32.PACK_AB_MERGE_C R61, R61, R60, RZ ;  /* 0x0000003c3d3d723e */ /* 0x000fe200048070ff */
[----:B------:R-:W-:Y:S01]  /*38f0*/  IMAD.IADD R22, R0, 0x1, R3 ;  /* 0x0000000100167824 */ /* 0x000fe200078e0203 */
[----:B------:R-:W-:Y:S02]  /*3900*/  F2FP.SATFINITE.E4M3.F32.PACK_AB_MERGE_C R24, R25, R24, RZ ;  /* 0x000000181918723e */ /* 0x000fe400048070ff */
[----:B------:R-:W-:Y:S02]  /*3910*/  F2FP.SATFINITE.E4M3.F32.PACK_AB_MERGE_C R26, R27, R26, RZ ;  /* 0x0000001a1b1a723e */ /* 0x000fe400048070ff */
[----:B------:R-:W-:-:S02]  /*3920*/  F2FP.SATFINITE.E4M3.F32.PACK_AB_MERGE_C R29, R29, R28, RZ ;  /* 0x0000001c1d1d723e */ /* 0x000fc400048070ff */
[----:B------:R-:W-:Y:S02]  /*3930*/  F2FP.SATFINITE.E4M3.F32.PACK_AB_MERGE_C R31, R31, R30, RZ ;  /* 0x0000001e1f1f723e */ /* 0x000fe400048070ff */
[----:B------:R-:W-:Y:S02]  /*3940*/  PRMT R57, R58, 0x5410, R63 ;  /* 0x000054103a397816 */ /* 0x000fe4000000003f */
[----:B------:R-:W-:Y:S02]  /*3950*/  PRMT R56, R56, 0x5410, R61 ;  /* 0x0000541038387816 */ /* 0x000fe4000000003d */
[----:B------:R-:W-:Y:S02]  /*3960*/  PRMT R58, R24, 0x5410, R29 ;  /* 0x00005410183a7816 */ /* 0x000fe4000000001d */
[----:B------:R-:W-:Y:S02]  /*3970*/  PRMT R59, R26, 0x5410, R31 ;  /* 0x000054101a3b7816 */ /* 0x000fe4000000001f */
[----:B------:R-:W-:Y:S01]  /*3980*/  LEA R3, R17, UR6, 0x4 ;  /* 0x0000000611037c11 */ /* 0x000fe2000f8e20ff */
[----:B------:R-:W-:Y:S01]  /*3990*/  ULDC.64 UR6, c[0x0][0x228] ;  /* 0x00008a0000067ab9 */ /* 0x000fe20000000a00 */
[----:B------:R-:W-:Y:S01]  /*39a0*/  F2FP.SATFINITE.E4M3.F32.PACK_AB_MERGE_C R66, R67, R66, RZ ;  /* 0x000000424342723e */ /* 0x000fe200048070ff */
[----:B------:R-:W-:Y:S01]  /*39b0*/  STSM.16.M88.4 [R22], R56 ;  /* 0x0000003816007844 */ /* 0x000fe20000000200 */
[----:B------:R-:W-:-:S02]  /*39c0*/  F2FP.SATFINITE.E4M3.F32.PACK_AB_MERGE_C R71, R71, R70, RZ ;  /* 0x000000464747723e */ /* 0x000fc400048070ff */
[----:B------:R-:W-:Y:S01]  /*39d0*/  F2FP.SATFINITE.E4M3.F32.PACK_AB_MERGE_C R64, R65, R64, RZ ;  /* 0x000000404140723e */ /* 0x000fe200048070ff */
[----:B------:R-:W-:Y:S01]  /*39e0*/  BAR.SYNC.DEFER_BLOCKING 0x0 ;  /* 0x0000000000007b1d */ /* 0x000fe20000010000 */
[----:B------:R-:W-:Y:S02]  /*39f0*/  F2FP.SATFINITE.E4M3.F32.PACK_AB_MERGE_C R69, R69, R68, RZ ;  /* 0x000000444545723e */ /* 0x000fe400048070ff */
[----:B------:R-:W-:Y:S02]  /*3a00*/  F2FP.SATFINITE.E4M3.F32.PACK_AB_MERGE_C R32, R33, R32, RZ ;  /* 0x000000202120723e */ /* 0x000fe400048070ff */
[----:B------:R-:W-:Y:S02]  /*3a10*/  F2FP.SATFINITE.E4M3.F32.PACK_AB_MERGE_C R34, R35, R34, RZ ;  /* 0x000000222322723e */ /* 0x000fe400048070ff */
[----:B------:R-:W-:Y:S02]  /*3a20*/  F2FP.SATFINITE.E4M3.F32.PACK_AB_MERGE_C R37, R37, R36, RZ ;  /* 0x000000242525723e */ /* 0x000fe400048070ff */
[----:B------:R-:W-:-:S02]  /*3a30*/  F2FP.SATFINITE.E4M3.F32.PACK_AB_MERGE_C R39, R39, R38, RZ ;  /* 0x000000262727723e */ /* 0x000fc400048070ff */
[----:B------:R-:W-:Y:S02]  /*3a40*/  PRMT R65, R66, 0x5410, R71 ;  /* 0x0000541042417816 */ /* 0x000fe40000000047 */
[----:B------:R-:W-:Y:S02]  /*3a50*/  PRMT R64, R64, 0x5410, R69 ;  /* 0x0000541040407816 */ /* 0x000fe40000000045 */
[----:B------:R-:W-:Y:S02]  /*3a60*/  PRMT R66, R32, 0x5410, R37 ;  /* 0x0000541020427816 */ /* 0x000fe40000000025 */
[----:B------:R-:W-:Y:S02]  /*3a70*/  PRMT R67, R34, 0x5410, R39 ;  /* 0x0000541022437816 */ /* 0x000fe40000000027 */
[----:B------:R-:W-:Y:S02]  /*3a80*/  F2FP.SATFINITE.E4M3.F32.PACK_AB_MERGE_C R74, R75, R74, RZ ;  /* 0x0000004a4b4a723e */ /* 0x000fe400048070ff */
[----:B------:R-:W-:-:S02]  /*3a90*/  F2FP.SATFINITE.E4M3.F32.PACK_AB_MERGE_C R79, R79, R78, RZ ;  /* 0x0000004e4f4f723e */ /* 0x000fc400048070ff */
[----:B------:R-:W-:Y:S01]  /*3aa0*/  F2FP.SATFINITE.E4M3.F32.PACK_AB_MERGE_C R72, R73, R72, RZ ;  /* 0x000000484948723e */ /* 0x000fe200048070ff */
[----:B------:R-:W0:Y:S01]  /*3ab0*/  LDS.128 R16, [R3] ;  /* 0x0000000003107984 */ /* 0x000e220000000c00 */
[----:B------:R-:W-:Y:S02]  /*3ac0*/  F2FP.SATFINITE.E4M3.F32.PACK_AB_MERGE_C R77, R77, R76, RZ ;  /* 0x0000004c4d4d723e */ /* 0x000fe400048070ff */
[----:B------:R-:W-:Y:S01]  /*3ad0*/  F2FP.SATFINITE.E4M3.F32.PACK_AB_MERGE_C R40, R41, R40, RZ ;  /* 0x000000282928723e */ /* 0x000fe200048070ff */
[----:B------:R-:W-:Y:S01]  /*3ae0*/  BAR.SYNC.DEFER_BLOCKING 0x0 ;  /* 0x0000000000007b1d */ /* 0x000fe20000010000 */
[----:B------:R-:W-:Y:S02]  /*3af0*/  F2FP.SATFINITE.E4M3.F32.PACK_AB_MERGE_C R42, R43, R42, RZ ;  /* 0x0000002a2b2a723e */ /* 0x000fe400048070ff */
[----:B------:R-:W-:Y:S02]  /*3b00*/  F2FP.SATFINITE.E4M3.F32.PACK_AB_MERGE_C R45, R45, R44, RZ ;  /* 0x0000002c2d2d723e */ /* 0x000fe400048070ff */
[----:B------:R-:W-:-:S02]  /*3b10*/  F2FP.SATFINITE.E4M3.F32.PACK_AB_MERGE_C R47, R47, R46, RZ ;  /* 0x0000002e2f2f723e */ /* 0x000fc400048070ff */
[----:B------:R-:W-:Y:S02]  /*3b20*/  PRMT R73, R74, 0x5410, R79 ;  /* 0x000054104a497816 */ /* 0x000fe4000000004f */
[----:B------:R-:W-:Y:S02]  /*3b30*/  PRMT R72, R72, 0x5410, R77 ;  /* 0x0000541048487816 */ /* 0x000fe4000000004d */
[----:B------:R-:W-:Y:S02]  /*3b40*/  PRMT R74, R40, 0x5410, R45 ;  /* 0x00005410284a7816 */ /* 0x000fe4000000002d */
[----:B------:R-:W-:Y:S02]  /*3b50*/  PRMT R75, R42, 0x5410, R47 ;  /* 0x000054102a4b7816 */ /* 0x000fe4000000002f */
[----:B------:R-:W-:Y:S01]  /*3b60*/  ISETP.GE.AND P0, PT, R13, UR6, PT ;  /* 0x000000060d007c0c */ /* 0x000fe2000bf06270 */
[----:B------:R-:W-:Y:S01]  /*3b70*/  ULDC UR6, c[0x0][0x248] ;  /* 0x0000920000067ab9 */ /* 0x000fe20000000800 */
[----:B------:R-:W-:-:S02]  /*3b80*/  LOP3.LUT R0, R15, 0x4, RZ, 0xfc, !PT ;  /* 0x000000040f007812 */ /* 0x000fc400078efcff */
[----:B------:R-:W-:Y:S02]  /*3b90*/  LOP3.LUT R5, R15, 0x1, RZ, 0xfc, !PT ;  /* 0x000000010f057812 */ /* 0x000fe400078efcff */
[----:B------:R-:W-:Y:S01]  /*3ba0*/  ISETP.LT.AND P4, PT, R0, UR7, !P0 ;  /* 0x0000000700007c0c */ /* 0x000fe2000c781270 */
[----:B------:R-:W-:Y:S01]  /*3bb0*/  IMAD R0, R13, UR4, RZ ;  /* 0x000000040d007c24 */ /* 0x000fe2000f8e02ff */
[----:B------:R-:W-:Y:S01]  /*3bc0*/  LOP3.LUT R2, R15, 0x3, RZ, 0xfc, !PT ;  /* 0x000000030f027812 */ /* 0x000fe200078efcff */
[----:B------:R-:W-:Y:S01]  /*3bd0*/  STSM.16.M88.4 [R22], R64 ;  /* 0x0000004016007844 */ /* 0x000fe20000000200 */
[----:B------:R-:W-:Y:S01]  /*3be0*/  ISETP.LT.AND P2, PT, R5, UR7, !P0 ;  /* 0x0000000705007c0c */ /* 0x000fe2000c741270 */
[----:B------:R-:W-:Y:S01]  /*3bf0*/  ULDC.64 UR4, c[0x0][0x220] ;  /* 0x0000880000047ab9 */ /* 0x000fe20000000a00 */
[----:B------:R-:W-:Y:S01]  /*3c00*/  ISETP.LT.AND P5, PT, R2, UR7, !P0 ;  /* 0x0000000702007c0c */ /* 0x000fe2000c7a1270 */
[----:B------:R-:W-:Y:S01]  /*3c10*/  BAR.SYNC.DEFER_BLOCKING 0x0 ;  /* 0x0000000000007b1d */ /* 0x000fe20000010000 */
[----:B------:R-:W-:Y:S01]  /*3c20*/  IMAD R5, R15, UR6, RZ ;  /* 0x000000060f057c24 */ /* 0x000fe2000f8e02ff */
[----:B------:R-:W-:-:S02]  /*3c30*/  IADD3 R2, P3, R0, UR4, RZ ;  /* 0x0000000400027c10 */ /* 0x000fc4000ff7e0ff */
[----:B------:R-:W-:Y:S01]  /*3c40*/  LOP3.LUT R4, R15, 0x2, RZ, 0xfc, !PT ;  /* 0x000000020f047812 */ /* 0x000fe200078efcff */
[C---:B------:R-:W-:Y:S01]  /*3c50*/  VIADD R23, R5.reuse, UR6 ;  /* 0x0000000605177c36 */ /* 0x040fe20008000000 */
[----:B------:R-:W-:Y:S02]  /*3c60*/  LEA.HI.X.SX32 R0, R0, UR5, 0x1, P3 ;  /* 0x0000000500007c11 */ /* 0x000fe400098f0eff */
[C---:B------:R-:W-:Y:S02]  /*3c70*/  IADD3 R12, P6, R5.reuse, R2, RZ ;  /* 0x00000002050c7210 */ /* 0x040fe40007fde0ff */
[----:B------:R-:W-:Y:S02]  /*3c80*/  ISETP.LT.AND P1, PT, R4, UR7, !P0 ;  /* 0x0000000704007c0c */ /* 0x000fe4000c721270 */
[----:B------:R-:W-:Y:S02]  /*3c90*/  LEA.HI.X.SX32 R13, R5, R0, 0x1, P6 ;  /* 0x00000000050d7211 */ /* 0x000fe400030f0eff */
[----:B------:R-:W-:-:S02]  /*3ca0*/  F2FP.SATFINITE.E4M3.F32.PACK_AB_MERGE_C R82, R83, R82, RZ ;  /* 0x000000525352723e */ /* 0x000fc400048070ff */
[----:B------:R-:W-:Y:S02]  /*3cb0*/  F2FP.SATFINITE.E4M3.F32.PACK_AB_MERGE_C R87, R87, R86, RZ ;  /* 0x000000565757723e */ /* 0x000fe400048070ff */
[----:B------:R-:W-:Y:S02]  /*3cc0*/  F2FP.SATFINITE.E4M3.F32.PACK_AB_MERGE_C R80, R81, R80, RZ ;  /* 0x000000505150723e */ /* 0x000fe400048070ff */
[----:B------:R-:W-:Y:S02]  /*3cd0*/  F2FP.SATFINITE.E4M3.F32.PACK_AB_MERGE_C R85, R85, R84, RZ ;  /* 0x000000545555723e */ /* 0x000fe400048070ff */
[----:B------:R-:W-:Y:S01]  /*3ce0*/  F2FP.SATFINITE.E4M3.F32.PACK_AB_MERGE_C R48, R49, R48, RZ ;  /* 0x000000303130723e */ /* 0x000fe200048070ff */
[----:B------:R-:W1:Y:S01]  /*3cf0*/  LDS.128 R8, [R3] ;  /* 0x0000000003087984 */ /* 0x000e620000000c00 */
[----:B------:R-:W-:Y:S02]  /*3d00*/  F2FP.SATFINITE.E4M3.F32.PACK_AB_MERGE_C R50, R51, R50, RZ ;  /* 0x000000323332723e */ /* 0x000fe400048070ff */
[----:B------:R-:W-:Y:S01]  /*3d10*/  F2FP.SATFINITE.E4M3.F32.PACK_AB_MERGE_C R53, R53, R52, RZ ;  /* 0x000000343535723e */ /* 0x000fe200048070ff */
[----:B------:R-:W-:Y:S01]  /*3d20*/  BAR.SYNC.DEFER_BLOCKING 0x0 ;  /* 0x0000000000007b1d */ /* 0x000fe20000010000 */
[----:B------:R-:W-:-:S02]  /*3d30*/  F2FP.SATFINITE.E4M3.F32.PACK_AB_MERGE_C R55, R55, R54, RZ ;  /* 0x000000363737723e */ /* 0x000fc400048070ff */
[----:B------:R-:W-:Y:S02]  /*3d40*/  PRMT R81, R82, 0x5410, R87 ;  /* 0x0000541052517816 */ /* 0x000fe40000000057 */
[----:B------:R-:W-:Y:S02]  /*3d50*/  PRMT R80, R80, 0x5410, R85 ;  /* 0x0000541050507816 */ /* 0x000fe40000000055 */
[----:B------:R-:W-:Y:S02]  /*3d60*/  PRMT R82, R48, 0x5410, R53 ;  /* 0x0000541030527816 */ /* 0x000fe40000000035 */
[----:B------:R-:W-:Y:S02]  /*3d70*/  PRMT R83, R50, 0x5410, R55 ;  /* 0x0000541032537816 */ /* 0x000fe40000000037 */
[----:B------:R-:W-:Y:S02]  /*3d80*/  IADD3 R20, P6, R23, R2, RZ ;  /* 0x0000000217147210 */ /* 0x000fe40007fde0ff */
[----:B------:R-:W-:-:S02]  /*3d90*/  ISETP.LT.AND P3, PT, R15, UR7, !P0 ;  /* 0x000000070f007c0c */ /* 0x000fc4000c761270 */
[C---:B------:R-:W-:Y:S01]  /*3da0*/  LEA.HI.X.SX32 R21, R23.reuse, R0, 0x1, P6 ;  /* 0x0000000017157211 */ /* 0x040fe200030f0eff */
[----:B------:R-:W-:Y:S01]  /*3db0*/  VIADD R23, R23, UR6 ;  /* 0x0000000617177c36 */ /* 0x000fe20008000000 */
[C---:B0-----:R-:W-:Y:S02]  /*3dc0*/  PRMT R27, R16.reuse, 0x7770, RZ ;  /* 0x00007770101b7816 */ /* 0x041fe400000000ff */
[----:B------:R-:W-:Y:S01]  /*3dd0*/  PRMT R29, R16, 0x7771, RZ ;  /* 0x00007771101d7816 */ /* 0x000fe200000000ff */
[----:B------:R-:W-:Y:S01]  /*3de0*/  VIADD R25, R23, UR6 ;  /* 0x0000000617197c36 */ /* 0x000fe20008000000 */
[----:B------:R-:W-:Y:S02]  /*3df0*/  LOP3.LUT R14, R15, 0x5, RZ, 0xfc, !PT ;  /* 0x000000050f0e7812 */ /* 0x000fe400078efcff */
[C---:B------:R-:W-:Y:S01]  /*3e00*/  PRMT R33, R17.reuse, 0x7770, RZ ;  /* 0x0000777011217816 */ /* 0x040fe200000000ff */
[----:B------:R-:W-:Y:S01]  /*3e10*/  STSM.16.M88.4 [R22], R72 ;  /* 0x0000004816007844 */ /* 0x000fe20000000200 */
[----:B------:R-:W-:-:S02]  /*3e20*/  PRMT R31, R17, 0x7771, RZ ;  /* 0x00007771111f7816 */ /* 0x000fc400000000ff */
[----:B------:R-:W-:Y:S01]  /*3e30*/  PRMT R35, R18, 0x7771, RZ ;  /* 0x0000777112237816 */ /* 0x000fe200000000ff */
[----:B------:R-:W-:Y:S06]  /*3e40*/  BAR.SYNC.DEFER_BLOCKING 0x0 ;  /* 0x0000000000007b1d */ /* 0x000fec0000010000 */
[----:B------:R-:W0:Y:S02]  /*3e50*/  LDS.128 R4, [R3] ;  /* 0x0000000003047984 */ /* 0x000e240000000c00 */
[----:B------:R-:W-:Y:S06]  /*3e60*/  BAR.SYNC.DEFER_BLOCKING 0x0 ;  /* 0x0000000000007b1d */ /* 0x000fec0000010000 */
[----:B------:R2:W-:Y:S02]  /*3e70*/  STSM.16.M88.4 [R22], R80 ;  /* 0x0000005016007844 */ /* 0x0005e40000000200 */
[----:B------:R-:W-:Y:S01]  /*3e80*/  BAR.SYNC.DEFER_BLOCKING 0x0 ;  /* 0x0000000000007b1d */ /* 0x000fe20000010000 */
[----:B--2---:R-:W-:-:S04]  /*3e90*/  IADD3 R22, P6, R23, R2, RZ ;  /* 0x0000000217167210 */ /* 0x004fc80007fde0ff */
[----:B------:R-:W-:Y:S01]  /*3ea0*/  LEA.HI.X.SX32 R23, R23, R0, 0x1, P6 ;  /* 0x0000000017177211 */ /* 0x000fe200030f0eff */
[----:B------:R2:W-:Y:S01]  /*3eb0*/  @P3 STG.E.U8 desc[UR16][R12.64], R27 ;  /* 0x0000001b0c003986 */ /* 0x0005e2000c101110 */
[----:B------:R-:W-:Y:S02]  /*3ec0*/  ISETP.LT.AND P3, PT, R14, UR7, !P0 ;  /* 0x000000070e007c0c */ /* 0x000fe4000c761270 */
[C---:B------:R-:W-:Y:S01]  /*3ed0*/  LOP3.LUT R14, R15.reuse, 0x6, RZ, 0xfc, !PT ;  /* 0x000000060f0e7812 */ /* 0x040fe200078efcff */
[----:B------:R3:W-:Y:S03]  /*3ee0*/  @P2 STG.E.U8 desc[UR16][R20.64], R29 ;  /* 0x0000001d14002986 */ /* 0x0007e6000c101110 */
[----:B------:R-:W-:Y:S01]  /*3ef0*/  ISETP.LT.AND P2, PT, R14, UR7, !P0 ;  /* 0x000000070e007c0c */ /* 0x000fe2000c741270 */
[----:B------:R4:W-:Y:S01]  /*3f00*/  @P1 STG.E.U8 desc[UR16][R22.64], R33 ;  /* 0x0000002116001986 */ /* 0x0009e2000c101110 */
[----:B------:R-:W-:-:S02]  /*3f10*/  LOP3.LUT R14, R15, 0x7, RZ, 0xfc, !PT ;  /* 0x000000070f0e7812 */ /* 0x000fc400078efcff */
[C---:B--2---:R-:W-:Y:S01]  /*3f20*/  IADD3 R12, P6, R25.reuse, R2, RZ ;  /* 0x00000002190c7210 */ /* 0x044fe20007fde0ff */
[C---:B------:R-:W-:Y:S01]  /*3f30*/  VIADD R27, R25.reuse, UR6 ;  /* 0x00000006191b7c36 */ /* 0x040fe20008000000 */
[----:B------:R-:W-:Y:S02]  /*3f40*/  ISETP.LT.AND P1, PT, R14, UR7, !P0 ;  /* 0x000000070e007c0c */ /* 0x000fe4000c721270 */
[----:B------:R-:W-:Y:S01]  /*3f50*/  LEA.HI.X.SX32 R13, R25, R0, 0x1, P6 ;  /* 0x00000000190d7211 */ /* 0x000fe200030f0eff */
[C---:B---3--:R-:W-:Y:S01]  /*3f60*/  VIADD R29, R27.reuse, UR6 ;  /* 0x000000061b1d7c36 */ /* 0x048fe20008000000 */
[----:B------:R-:W-:Y:S02]  /*3f70*/  IADD3 R20, P6, R27, R2, RZ ;  /* 0x000000021b147210 */ /* 0x000fe40007fde0ff */
[----:B------:R-:W-:Y:S01]  /*3f80*/  LOP3.LUT R14, R15, 0x8, RZ, 0xfc, !PT ;  /* 0x000000080f0e7812 */ /* 0x000fe200078efcff */
[----:B------:R2:W-:Y:S01]  /*3f90*/  @P5 STG.E.U8 desc[UR16][R12.64], R31 ;  /* 0x0000001f0c005986 */ /* 0x0005e2000c101110 */
[----:B------:R-:W-:-:S02]  /*3fa0*/  LEA.HI.X.SX32 R21, R27, R0, 0x1, P6 ;  /* 0x000000001b157211 */ /* 0x000fc400030f0eff */
[C---:B------:R-:W-:Y:S02]  /*3fb0*/  IADD3 R24, P6, R29.reuse, R2, RZ ;  /* 0x000000021d187210 */ /* 0x040fe40007fde0ff */
[----:B------:R-:W-:Y:S02]  /*3fc0*/  PRMT R27, R18, 0x7770, RZ ;  /* 0x00007770121b7816 */ /* 0x000fe400000000ff */
[C---:B------:R-:W-:Y:S01]  /*3fd0*/  LEA.HI.X.SX32 R25, R29.reuse, R0, 0x1, P6 ;  /* 0x000000001d197211 */ /* 0x040fe200030f0eff */
[----:B------:R-:W-:Y:S01]  /*3fe0*/  VIADD R29, R29, UR6 ;  /* 0x000000061d1d7c36 */ /* 0x000fe20008000000 */
[----:B------:R-:W-:Y:S01]  /*3ff0*/  ISETP.LT.AND P5, PT, R14, UR7, !P0 ;  /* 0x000000070e007c0c */ /* 0x000fe2000c7a1270 */
[----:B------:R3:W-:Y:S01]  /*4000*/  @P4 STG.E.U8 desc[UR16][R20.64], R27 ;  /* 0x0000001b14004986 */ /* 0x0007e2000c101110 */
[----:B------:R-:W-:Y:S01]  /*4010*/  LOP3.LUT R14, R15, 0x9, RZ, 0xfc, !PT ;  /* 0x000000090f0e7812 */ /* 0x000fe200078efcff */
[----:B----4-:R-:W-:Y:S01]  /*4020*/  VIADD R23, R29, UR6 ;  /* 0x000000061d177c36 */ /* 0x010fe20008000000 */
[----:B--2---:R-:W-:Y:S01]  /*4030*/  LOP3.LUT R13, R15, 0xa, RZ, 0xfc, !PT ;  /* 0x0000000a0f0d7812 */ /* 0x004fe200078efcff */
[----:B------:R2:W-:Y:S01]  /*4040*/  @P3 STG.E.U8 desc[UR16][R24.64], R35 ;  /* 0x0000002318003986 */ /* 0x0005e2000c101110 */
[----:B------:R-:W-:-:S02]  /*4050*/  IADD3 R12, P6, R29, R2, RZ ;  /* 0x000000021d0c7210 */ /* 0x000fc40007fde0ff */
[----:B------:R-:W-:Y:S02]  /*4060*/  ISETP.LT.AND P3, PT, R13, UR7, !P0 ;  /* 0x000000070d007c0c */ /* 0x000fe4000c761270 */
[----:B------:R-:W-:Y:S02]  /*4070*/  LEA.HI.X.SX32 R13, R29, R0, 0x1, P6 ;  /* 0x000000001d0d7211 */ /* 0x000fe400030f0eff */
[----:B------:R-:W-:Y:S01]  /*4080*/  ISETP.LT.AND P4, PT, R14, UR7, !P0 ;  /* 0x000000070e007c0c */ /* 0x000fe2000c781270 */
[C---:B---3--:R-:W-:Y:S01]  /*4090*/  VIADD R27, R23.reuse, UR6 ;  /* 0x00000006171b7c36 */ /* 0x048fe20008000000 */
[----:B------:R-:W-:Y:S02]  /*40a0*/  IADD3 R20, P6, R23, R2, RZ ;  /* 0x0000000217147210 */ /* 0x000fe40007fde0ff */
[----:B------:R-:W-:Y:S01]  /*40b0*/  PRMT R31, R19, 0x7770, RZ ;  /* 0x00007770131f7816 */ /* 0x000fe200000000ff */
[----:B------:R-:W-:Y:S01]  /*40c0*/  VIADD R29, R27, UR6 ;  /* 0x000000061b1d7c36 */ /* 0x000fe20008000000 */
[----:B------:R-:W-:-:S02]  /*40d0*/  LEA.HI.X.SX32 R21, R23, R0, 0x1, P6 ;  /* 0x0000000017157211 */ /* 0x000fc400030f0eff */
[----:B------:R-:W-:Y:S01]  /*40e0*/  IADD3 R22, P6, R27, R2, RZ ;  /* 0x000000021b167210 */ /* 0x000fe20007fde0ff */
[----:B------:R3:W-:Y:S01]  /*40f0*/  @P2 STG.E.U8 desc[UR16][R12.64], R31 ;  /* 0x0000001f0c002986 */ /* 0x0007e2000c101110 */
[----:B------:R-:W-:Y:S02]  /*4100*/  PRMT R33, R19, 0x7771, RZ ;  /* 0x0000777113217816 */ /* 0x000fe400000000ff */
[----:B------:R-:W-:Y:S02]  /*4110*/  LEA.HI.X.SX32 R23, R27, R0, 0x1, P6 ;  /* 0x000000001b177211 */ /* 0x000fe400030f0eff */
[C---:B--2---:R-:W-:Y:S01]  /*4120*/  IADD3 R24, P6, R29.reuse, R2, RZ ;  /* 0x000000021d187210 */ /* 0x044fe20007fde0ff */
[----:B------:R2:W-:Y:S01]  /*4130*/  @P1 STG.E.U8 desc[UR16][R20.64], R33 ;  /* 0x0000002114001986 */ /* 0x0005e2000c101110 */
[C---:B------:R-:W-:Y:S02]  /*4140*/  PRMT R27, R16.reuse, 0x7772, RZ ;  /* 0x00007772101b7816 */ /* 0x040fe400000000ff */
[C---:B------:R-:W-:Y:S01]  /*4150*/  LEA.HI.X.SX32 R25, R29.reuse, R0, 0x1, P6 ;  /* 0x000000001d197211 */ /* 0x040fe200030f0eff */
[----:B------:R-:W-:Y:S01]  /*4160*/  VIADD R29, R29, UR6 ;  /* 0x000000061d1d7c36 */ /* 0x000fe20008000000 */
[----:B------:R-:W-:Y:S01]  /*4170*/  LOP3.LUT R14, R15, 0xb, RZ, 0xfc, !PT ;  /* 0x0000000b0f0e7812 */ /* 0x000fe200078efcff */
[----:B------:R4:W-:Y:S01]  /*4180*/  @P5 STG.E.U8 desc[UR16][R22.64], R27 ;  /* 0x0000001b16005986 */ /* 0x0009e2000c101110 */
[----:B---3--:R-:W-:-:S02]  /*4190*/  PRMT R31, R16, 0x7773, RZ ;  /* 0x00007773101f7816 */ /* 0x008fc400000000ff */
[----:B------:R-:W-:Y:S02]  /*41a0*/  LOP3.LUT R13, R15, 0xe, RZ, 0xfc, !PT ;  /* 0x0000000e0f0d7812 */ /* 0x000fe400078efcff */
[C---:B------:R-:W-:Y:S01]  /*41b0*/  IADD3 R12, P6, R29.reuse, R2, RZ ;  /* 0x000000021d0c7210 */ /* 0x040fe20007fde0ff */
[----:B--2---:R-:W-:Y:S01]  /*41c0*/  VIADD R21, R29, UR6 ;  /* 0x000000061d157c36 */ /* 0x004fe20008000000 */
[----:B------:R2:W-:Y:S01]  /*41d0*/  @P4 STG.E.U8 desc[UR16][R24.64], R31 ;  /* 0x0000001f18004986 */ /* 0x0005e2000c101110 */
[----:B------:R-:W-:Y:S02]  /*41e0*/  ISETP.LT.AND P4, PT, R13, UR7, !P0 ;  /* 0x000000070d007c0c */ /* 0x000fe4000c781270 */
[----:B------:R-:W-:Y:S02]  /*41f0*/  ISETP.LT.AND P2, PT, R14, UR7, !P0 ;  /* 0x000000070e007c0c */ /* 0x000fe4000c741270 */
[----:B------:R-:W-:Y:S01]  /*4200*/  LEA.HI.X.SX32 R13, R29, R0, 0x1, P6 ;  /* 0x000000001d0d7211 */ /* 0x000fe200030f0eff */
[----:B----4-:R-:W-:Y:S01]  /*4210*/  VIADD R23, R21, UR6 ;  /* 0x0000000615177c36 */ /* 0x010fe20008000000 */
[----:B------:R-:W-:-:S02]  /*4220*/  LOP3.LUT R14, R15, 0xc, RZ, 0xfc, !PT ;  /* 0x0000000c0f0e7812 */ /* 0x000fc400078efcff */
[----:B------:R-:W-:Y:S02]  /*4230*/  IADD3 R16, P6, R21, R2, RZ ;  /* 0x0000000215107210 */ /* 0x000fe40007fde0ff */
[----:B------:R-:W-:Y:S01]  /*4240*/  PRMT R29, R17, 0x7772, RZ ;  /* 0x00007772111d7816 */ /* 0x000fe200000000ff */
[----:B--2---:R-:W-:Y:S01]  /*4250*/  VIADD R25, R23, UR6 ;  /* 0x0000000617197c36 */ /* 0x004fe20008000000 */
[----:B------:R-:W-:Y:S02]  /*4260*/  PRMT R27, R17, 0x7773, RZ ;  /* 0x00007773111b7816 */ /* 0x000fe400000000ff */
[----:B------:R-:W-:Y:S01]  /*4270*/  ISETP.LT.AND P1, PT, R14, UR7, !P0 ;  /* 0x000000070e007c0c */ /* 0x000fe2000c721270 */
[----:B------:R2:W-:Y:S01]  /*4280*/  @P3 STG.E.U8 desc[UR16][R12.64], R29 ;  /* 0x0000001d0c003986 */ /* 0x0005e2000c101110 */
[----:B------:R-:W-:Y:S02]  /*4290*/  LEA.HI.X.SX32 R17, R21, R0, 0x1, P6 ;  /* 0x0000000015117211 */ /* 0x000fe400030f0eff */
[----:B------:R-:W-:-:S02]  /*42a0*/  LOP3.LUT R14, R15, 0xd, RZ, 0xfc, !PT ;  /* 0x0000000d0f0e7812 */ /* 0x000fc400078efcff */
[C---:B------:R-:W-:Y:S01]  /*42b0*/  IADD3 R20, P6, R23.reuse, R2, RZ ;  /* 0x0000000217147210 */ /* 0x040fe20007fde0ff */
[----:B------:R3:W-:Y:S01]  /*42c0*/  @P2 STG.E.U8 desc[UR16][R16.64], R27 ;  /* 0x0000001b10002986 */ /* 0x0007e2000c101110 */
[----:B------:R-:W-:Y:S02]  /*42d0*/  ISETP.LT.AND P5, PT, R14, UR7, !P0 ;  /* 0x000000070e007c0c */ /* 0x000fe4000c7a1270 */
[----:B------:R-:W-:Y:S02]  /*42e0*/  LEA.HI.X.SX32 R21, R23, R0, 0x1, P6 ;  /* 0x0000000017157211 */ /* 0x000fe400030f0eff */
[C---:B------:R-:W-:Y:S02]  /*42f0*/  IADD3 R22, P6, R25.reuse, R2, RZ ;  /* 0x0000000219167210 */ /* 0x040fe40007fde0ff */
[C---:B------:R-:W-:Y:S02]  /*4300*/  PRMT R31, R18.reuse, 0x7772, RZ ;  /* 0x00007772121f7816 */ /* 0x040fe400000000ff */
[C---:B------:R-:W-:Y:S01]  /*4310*/  LEA.HI.X.SX32 R23, R25.reuse, R0, 0x1, P6 ;  /* 0x0000000019177211 */ /* 0x040fe200030f0eff */
[----:B------:R-:W-:Y:S01]  /*4320*/  VIADD R25, R25, UR6 ;  /* 0x0000000619197c36 */ /* 0x000fe20008000000 */
[----:B--2---:R-:W-:Y:S01]  /*4330*/  PRMT R29, R18, 0x7773, RZ ;  /* 0x00007773121d7816 */ /* 0x004fe200000000ff */
[----:B------:R-:W-:Y:S01]  /*4340*/  @P1 STG.E.U8 desc[UR16][R20.64], R31 ;  /* 0x0000001f14001986 */ /* 0x000fe2000c101110 */
[----:B------:R-:W-:Y:S01]  /*4350*/  LOP3.LUT R13, R15, 0x12, RZ, 0xfc, !PT ;  /* 0x000000120f0d7812 */ /* 0x000fe200078efcff */
[C---:B---3--:R-:W-:Y:S01]  /*4360*/  VIADD R17, R25.reuse, UR6 ;  /* 0x0000000619117c36 */ /* 0x048fe20008000000 */
[----:B------:R-:W-:Y:S01]  /*4370*/  IADD3 R12, P6, R25, R2, RZ ;  /* 0x00000002190c7210 */ /* 0x000fe20007fde0ff */
[----:B------:R2:W-:Y:S01]  /*4380*/  @P5 STG.E.U8 desc[UR16][R22.64], R29 ;  /* 0x0000001d16005986 */ /* 0x0005e2000c101110 */
[----:B------:R-:W-:-:S02]  /*4390*/  LOP3.LUT R14, R15, 0xf, RZ, 0xfc, !PT ;  /* 0x0000000f0f0e7812 */ /* 0x000fc400078efcff */
[----:B------:R-:W-:Y:S02]  /*43a0*/  ISETP.LT.AND P5, PT, R13, UR7, !P0 ;  /* 0x000000070d007c0c */ /* 0x000fe4000c7a1270 */
[----:B------:R-:W-:Y:S02]  /*43b0*/  LEA.HI.X.SX32 R13, R25, R0, 0x1, P6 ;  /* 0x00000000190d7211 */ /* 0x000fe400030f0eff */
[----:B------:R-:W-:Y:S02]  /*43c0*/  ISETP.LT.AND P3, PT, R14, UR7, !P0 ;  /* 0x000000070e007c0c */ /* 0x000fe4000c761270 */
[C---:B------:R-:W-:Y:S02]  /*43d0*/  PRMT R27, R19.reuse, 0x7773, RZ ;  /* 0x00007773131b7816 */ /* 0x040fe400000000ff */
[----:B------:R-:W-:Y:S01]  /*43e0*/  PRMT R25, R19, 0x7772, RZ ;  /* 0x0000777213197816 */ /* 0x000fe200000000ff */
[----:B------:R-:W-:Y:S01]  /*43f0*/  VIADD R19, R17, UR6 ;  /* 0x0000000611137c36 */ /* 0x000fe20008000000 */
[----:B------:R-:W-:-:S02]  /*4400*/  LOP3.LUT R14, R15, 0x10, RZ, 0xfc, !PT ;  /* 0x000000100f0e7812 */ /* 0x000fc400078efcff */
[----:B------:R-:W-:Y:S01]  /*4410*/  IADD3 R16, P6, R17, R2, RZ ;  /* 0x0000000211107210 */ /* 0x000fe20007fde0ff */
[----:B--2---:R-:W-:Y:S01]  /*4420*/  VIADD R23, R19, UR6 ;  /* 0x0000000613177c36 */ /* 0x004fe20008000000 */
[----:B------:R-:W-:Y:S01]  /*4430*/  ISETP.LT.AND P2, PT, R14, UR7, !P0 ;  /* 0x000000070e007c0c */ /* 0x000fe2000c741270 */
[----:B------:R2:W-:Y:S01]  /*4440*/  @P4 STG.E.U8 desc[UR16][R12.64], R25 ;  /* 0x000000190c004986 */ /* 0x0005e2000c101110 */
[----:B------:R-:W-:Y:S02]  /*4450*/  LEA.HI.X.SX32 R17, R17, R0, 0x1, P6 ;  /* 0x0000000011117211 */ /* 0x000fe400030f0eff */
[----:B------:R-:W-:Y:S02]  /*4460*/  LOP3.LUT R14, R15, 0x11, RZ, 0xfc, !PT ;  /* 0x000000110f0e7812 */ /* 0x000fe400078efcff */
[----:B------:R-:W-:Y:S01]  /*4470*/  IADD3 R18, P6, R19, R2, RZ ;  /* 0x0000000213127210 */ /* 0x000fe20007fde0ff */
[----:B------:R3:W-:Y:S01]  /*4480*/  @P3 STG.E.U8 desc[UR16][R16.64], R27 ;  /* 0x0000001b10003986 */ /* 0x0007e2000c101110 */
[----:B------:R-:W-:-:S02]  /*4490*/  ISETP.LT.AND P1, PT, R14, UR7, !P0 ;  /* 0x000000070e007c0c */ /* 0x000fc4000c721270 */
[----:B------:R-:W-:Y:S02]  /*44a0*/  LEA.HI.X.SX32 R19, R19, R0, 0x1, P6 ;  /* 0x0000000013137211 */ /* 0x000fe400030f0eff */
[C---:B------:R-:W-:Y:S02]  /*44b0*/  IADD3 R20, P6, R23.reuse, R2, RZ ;  /* 0x0000000217147210 */ /* 0x040fe40007fde0ff */
[C---:B-1----:R-:W-:Y:S02]  /*44c0*/  PRMT R29, R8.reuse, 0x7770, RZ ;  /* 0x00007770081d7816 */ /* 0x042fe400000000ff */
[C---:B------:R-:W-:Y:S01]  /*44d0*/  LEA.HI.X.SX32 R21, R23.reuse, R0, 0x1, P6 ;  /* 0x0000000017157211 */ /* 0x040fe200030f0eff */
[----:B------:R-:W-:Y:S01]  /*44e0*/  VIADD R23, R23, UR6 ;  /* 0x0000000617177c36 */ /* 0x000fe20008000000 */
[----:B------:R-:W-:Y:S01]  /*44f0*/  PRMT R31, R8, 0x7771, RZ ;  /* 0x00007771081f7816 */ /* 0x000fe200000000ff */
[----:B------:R1:W-:Y:S01]  /*4500*/  @P2 STG.E.U8 desc[UR16][R18.64], R29 ;  /* 0x0000001d12002986 */ /* 0x0003e2000c101110 */
[----:B--2---:R-:W-:Y:S01]  /*4510*/  LOP3.LUT R13, R15, 0x16, RZ, 0xfc, !PT ;  /* 0x000000160f0d7812 */ /* 0x004fe200078efcff */
[----:B---3--:R-:W-:Y:S01]  /*4520*/  VIADD R17, R23, UR6 ;  /* 0x0000000617117c36 */ /* 0x008fe20008000000 */
[----:B------:R-:W-:Y:S01]  /*4530*/  LOP3.LUT R14, R15, 0x13, RZ, 0xfc, !PT ;  /* 0x000000130f0e7812 */ /* 0x000fe200078efcff */
[----:B------:R2:W-:Y:S01]  /*4540*/  @P1 STG.E.U8 desc[UR16][R20.64], R31 ;  /* 0x0000001f14001986 */ /* 0x0005e2000c101110 */
[----:B------:R-:W-:-:S02]  /*4550*/  IADD3 R12, P6, R23, R2, RZ ;  /* 0x00000002170c7210 */ /* 0x000fc40007fde0ff */
[----:B------:R-:W-:Y:S02]  /*4560*/  ISETP.LT.AND P1, PT, R13, UR7, !P0 ;  /* 0x000000070d007c0c */ /* 0x000fe4000c721270 */
[----:B------:R-:W-:Y:S02]  /*4570*/  ISETP.LT.AND P4, PT, R14, UR7, !P0 ;  /* 0x000000070e007c0c */ /* 0x000fe4000c781270 */
[----:B------:R-:W-:Y:S01]  /*4580*/  LEA.HI.X.SX32 R13, R23, R0, 0x1, P6 ;  /* 0x00000000170d7211 */ /* 0x000fe200030f0eff */
[----:B-1----:R-:W-:Y:S01]  /*4590*/  VIADD R19, R17, UR6 ;  /* 0x0000000611137c36 */ /* 0x002fe20008000000 */
[----:B------:R-:W-:Y:S02]  /*45a0*/  LOP3.LUT R14, R15, 0x14, RZ, 0xfc, !PT ;  /* 0x000000140f0e7812 */ /* 0x000fe400078efcff */
[----:B------:R-:W-:Y:S01]  /*45b0*/  IADD3 R16, P6, R17, R2, RZ ;  /* 0x0000000211107210 */ /* 0x000fe20007fde0ff */
[----:B------:R-:W-:Y:S01]  /*45c0*/  VIADD R23, R19, UR6 ;  /* 0x0000000613177c36 */ /* 0x000fe20008000000 */
[----:B------:R-:W-:-:S02]  /*45d0*/  ISETP.LT.AND P3, PT, R14, UR7, !P0 ;  /* 0x000000070e007c0c */ /* 0x000fc4000c761270 */
[----:B------:R-:W-:Y:S02]  /*45e0*/  LEA.HI.X.SX32 R17, R17, R0, 0x1, P6 ;  /* 0x0000000011117211 */ /* 0x000fe400030f0eff */
[----:B------:R-:W-:Y:S02]  /*45f0*/  LOP3.LUT R14, R15, 0x15, RZ, 0xfc, !PT ;  /* 0x000000150f0e7812 */ /* 0x000fe400078efcff */
[C---:B------:R-:W-:Y:S02]  /*4600*/  IADD3 R18, P6, R19.reuse, R2, RZ ;  /* 0x0000000213127210 */ /* 0x040fe40007fde0ff */
[----:B------:R-:W-:Y:S02]  /*4610*/  ISETP.LT.AND P2, PT, R14, UR7, !P0 ;  /* 0x000000070e007c0c */ /* 0x000fe4000c741270 */
[----:B------:R-:W-:Y:S02]  /*4620*/  LEA.HI.X.SX32 R19, R19, R0, 0x1, P6 ;  /* 0x0000000013137211 */ /* 0x000fe400030f0eff */
[----:B--2---:R-:W-:-:S02]  /*4630*/  IADD3 R20, P6, R23, R2, RZ ;  /* 0x0000000217147210 */ /* 0x004fc40007fde0ff */
[C---:B------:R-:W-:Y:S02]  /*4640*/  PRMT R25, R9.reuse, 0x7770, RZ ;  /* 0x0000777009197816 */ /* 0x040fe400000000ff */
[----:B------:R-:W-:Y:S02]  /*4650*/  PRMT R29, R9, 0x7771, RZ ;  /* 0x00007771091d7816 */ /* 0x000fe400000000ff */
[C---:B------:R-:W-:Y:S01]  /*4660*/  LEA.HI.X.SX32 R21, R23.reuse, R0, 0x1, P6 ;  /* 0x0000000017157211 */ /* 0x040fe200030f0eff */
[----:B------:R-:W-:Y:S01]  /*4670*/  VIADD R23, R23, UR6 ;  /* 0x0000000617177c36 */ /* 0x000fe20008000000 */
[----:B------:R1:W-:Y:S01]  /*4680*/  @P5 STG.E.U8 desc[UR16][R12.64], R25 ;  /* 0x000000190c005986 */ /* 0x0003e2000c101110 */
[----:B------:R-:W-:Y:S02]  /*4690*/  PRMT R27, R10, 0x7770, RZ ;  /* 0x000077700a1b7816 */ /* 0x000fe400000000ff */
[C---:B------:R-:W-:Y:S01]  /*46a0*/  LOP3.LUT R14, R15.reuse, 0x17, RZ, 0xfc, !PT ;  /* 0x000000170f0e7812 */ /* 0x040fe200078efcff */
[----:B------:R2:W-:Y:S03]  /*46b0*/  @P4 STG.E.U8 desc[UR16][R16.64], R29 ;  /* 0x0000001d10004986 */ /* 0x0005e6000c101110 */
[----:B------:R-:W-:Y:S01]  /*46c0*/  ISETP.LT.AND P5, PT, R14, UR7, !P0 ;  /* 0x000000070e007c0c */ /* 0x000fe2000c7a1270 */
[----:B------:R3:W-:Y:S01]  /*46d0*/  @P3 STG.E.U8 desc[UR16][R18.64], R27 ;  /* 0x0000001b12003986 */ /* 0x0007e2000c101110 */
[----:B------:R-:W-:-:S02]  /*46e0*/  LOP3.LUT R14, R15, 0x18, RZ, 0xfc, !PT ;  /* 0x000000180f0e7812 */ /* 0x000fc400078efcff */
[----:B-1----:R-:W-:Y:S02]  /*46f0*/  PRMT R25, R10, 0x7771, RZ ;  /* 0x000077710a197816 */ /* 0x002fe400000000ff */
[----:B------:R-:W-:Y:S02]  /*4700*/  LOP3.LUT R13, R15, 0x1a, RZ, 0xfc, !PT ;  /* 0x0000001a0f0d7812 */ /* 0x000fe400078efcff */
[C---:B------:R-:W-:Y:S01]  /*4710*/  IADD3 R12, P6, R23.reuse, R2, RZ ;  /* 0x00000002170c7210 */ /* 0x040fe20007fde0ff */
[----:B--2---:R-:W-:Y:S01]  /*4720*/  VIADD R17, R23, UR6 ;  /* 0x0000000617117c36 */ /* 0x004fe20008000000 */
[----:B------:R1:W-:Y:S01]  /*4730*/  @P2 STG.E.U8 desc[UR16][R20.64], R25 ;  /* 0x0000001914002986 */ /* 0x0003e2000c101110 */
[----:B------:R-:W-:Y:S02]  /*4740*/  ISETP.LT.AND P2, PT, R13, UR7, !P0 ;  /* 0x000000070d007c0c */ /* 0x000fe4000c741270 */
[----:B------:R-:W-:Y:S01]  /*4750*/  LEA.HI.X.SX32 R13, R23, R0, 0x1, P6 ;  /* 0x00000000170d7211 */ /* 0x000fe200030f0eff */
[C---:B---3--:R-:W-:Y:S01]  /*4760*/  VIADD R19, R17.reuse, UR6 ;  /* 0x0000000611137c36 */ /* 0x048fe20008000000 */
[----:B------:R-:W-:-:S02]  /*4770*/  IADD3 R16, P6, R17, R2, RZ ;  /* 0x0000000211107210 */ /* 0x000fc40007fde0ff */
[----:B------:R-:W-:Y:S01]  /*4780*/  ISETP.LT.AND P4, PT, R14, UR7, !P0 ;  /* 0x000000070e007c0c */ /* 0x000fe2000c781270 */
[----:B------:R-:W-:Y:S01]  /*4790*/  VIADD R23, R19, UR6 ;  /* 0x0000000613177c36 */ /* 0x000fe20008000000 */
[----:B------:R-:W-:Y:S02]  /*47a0*/  LEA.HI.X.SX32 R17, R17, R0, 0x1, P6 ;  /* 0x0000000011117211 */ /* 0x000fe400030f0eff */
[----:B------:R-:W-:Y:S02]  /*47b0*/  IADD3 R18, P6, R19, R2, RZ ;  /* 0x0000000213127210 */ /* 0x000fe40007fde0ff */
[----:B------:R-:W-:Y:S02]  /*47c0*/  LOP3.LUT R14, R15, 0x19, RZ, 0xfc, !PT ;  /* 0x000000190f0e7812 */ /* 0x000fe400078efcff */
[----:B------:R-:W-:Y:S02]  /*47d0*/  LEA.HI.X.SX32 R19, R19, R0, 0x1, P6 ;  /* 0x0000000013137211 */ /* 0x000fe400030f0eff */
[----:B------:R-:W-:-:S02]  /*47e0*/  ISETP.LT.AND P3, PT, R14, UR7, !P0 ;  /* 0x000000070e007c0c */ /* 0x000fc4000c761270 */
[----:B-1----:R-:W-:Y:S02]  /*47f0*/  IADD3 R20, P6, R23, R2, RZ ;  /* 0x0000000217147210 */ /* 0x002fe40007fde0ff */
        /* <DEDUP_REMOVED lines=14> */
[C---:B--2---:R-:W-:Y:S01]  /*48e0*/  VIADD R17, R23.reuse, UR6 ;  /* 0x0000000617117c36 */ /* 0x044fe20008000000 */
[----:B------:R1:W-:Y:S01]  /*48f0*/  @P3 STG.E.U8 desc[UR16][R20.64], R27 ;  /* 0x0000001b14003986 */ /* 0x0003e2000c101110 */
[----:B------:R-:W-:Y:S02]  /*4900*/  ISETP.LT.AND P3, PT, R8, UR7, !P0 ;  /* 0x0000000708007c0c */ /* 0x000fe4000c761270 */
[----:B------:R-:W-:Y:S01]  /*4910*/  LEA.HI.X.SX32 R13, R23, R0, 0x1, P6 ;  /* 0x00000000170d7211 */ /* 0x000fe200030f0eff */
[C---:B---3--:R-:W-:Y:S01]  /*4920*/  VIADD R19, R17.reuse, UR6 ;  /* 0x0000000611137c36 */ /* 0x048fe20008000000 */
[----:B------:R-:W-:-:S02]  /*4930*/  IADD3 R8, P6, R17, R2, RZ ;  /* 0x0000000211087210 */ /* 0x000fc40007fde0ff */
[C---:B------:R-:W-:Y:S02]  /*4940*/  PRMT R25, R9.reuse, 0x7772, RZ ;  /* 0x0000777209197816 */ /* 0x040fe400000000ff */
[----:B------:R-:W-:Y:S02]  /*4950*/  PRMT R23, R9, 0x7773, RZ ;  /* 0x0000777309177816 */ /* 0x000fe400000000ff */
[----:B------:R-:W-:Y:S01]  /*4960*/  ISETP.LT.AND P5, PT, R14, UR7, !P0 ;  /* 0x000000070e007c0c */ /* 0x000fe2000c7a1270 */
[----:B-1----:R-:W-:Y:S01]  /*4970*/  VIADD R21, R19, UR6 ;  /* 0x0000000613157c36 */ /* 0x002fe20008000000 */
[----:B------:R-:W-:Y:S01]  /*4980*/  LEA.HI.X.SX32 R9, R17, R0, 0x1, P6 ;  /* 0x0000000011097211 */ /* 0x000fe200030f0eff */
[----:B------:R1:W-:Y:S01]  /*4990*/  @P2 STG.E.U8 desc[UR16][R12.64], R25 ;  /* 0x000000190c002986 */ /* 0x0003e2000c101110 */
[----:B------:R-:W-:Y:S02]  /*49a0*/  LOP3.LUT R14, R15, 0x1d, RZ, 0xfc, !PT ;  /* 0x0000001d0f0e7812 */ /* 0x000fe400078efcff */
[----:B------:R-:W-:Y:S01]  /*49b0*/  IADD3 R16, P6, R19, R2, RZ ;  /* 0x0000000213107210 */ /* 0x000fe20007fde0ff */
[----:B------:R2:W-:Y:S01]  /*49c0*/  @P1 STG.E.U8 desc[UR16][R8.64], R23 ;  /* 0x0000001708001986 */ /* 0x0005e2000c101110 */
[----:B------:R-:W-:-:S02]  /*49d0*/  ISETP.LT.AND P4, PT, R14, UR7, !P0 ;  /* 0x000000070e007c0c */ /* 0x000fc4000c781270 */
[----:B------:R-:W-:Y:S02]  /*49e0*/  LEA.HI.X.SX32 R17, R19, R0, 0x1, P6 ;  /* 0x0000000013117211 */ /* 0x000fe400030f0eff */
[C---:B------:R-:W-:Y:S02]  /*49f0*/  IADD3 R18, P6, R21.reuse, R2, RZ ;  /* 0x0000000215127210 */ /* 0x040fe40007fde0ff */
[C---:B------:R-:W-:Y:S02]  /*4a00*/  PRMT R27, R10.reuse, 0x7772, RZ ;  /* 0x000077720a1b7816 */ /* 0x040fe400000000ff */
[C---:B------:R-:W-:Y:S01]  /*4a10*/  LEA.HI.X.SX32 R19, R21.reuse, R0, 0x1, P6 ;  /* 0x0000000015137211 */ /* 0x040fe200030f0eff */
[----:B------:R-:W-:Y:S01]  /*4a20*/  VIADD R21, R21, UR6 ;  /* 0x0000000615157c36 */ /* 0x000fe20008000000 */
[----:B-1----:R-:W-:Y:S01]  /*4a30*/  PRMT R25, R10, 0x7773, RZ ;  /* 0x000077730a197816 */ /* 0x002fe200000000ff */
[----:B------:R1:W-:Y:S01]  /*4a40*/  @P5 STG.E.U8 desc[UR16][R16.64], R27 ;  /* 0x0000001b10005986 */ /* 0x0003e2000c101110 */
[----:B--2---:R-:W-:Y:S01]  /*4a50*/  LOP3.LUT R9, R15, 0x22, RZ, 0xfc, !PT ;  /* 0x000000220f097812 */ /* 0x004fe200078efcff */
[C---:B------:R-:W-:Y:S01]  /*4a60*/  VIADD R13, R21.reuse, UR6 ;  /* 0x00000006150d7c36 */ /* 0x040fe20008000000 */
[----:B------:R-:W-:Y:S01]  /*4a70*/  IADD3 R8, P6, R21, R2, RZ ;  /* 0x0000000215087210 */ /* 0x000fe20007fde0ff */
[----:B------:R2:W-:Y:S01]  /*4a80*/  @P4 STG.E.U8 desc[UR16][R18.64], R25 ;  /* 0x0000001912004986 */ /* 0x0005e2000c101110 */
[----:B------:R-:W-:-:S02]  /*4a90*/  ISETP.LT.AND P4, PT, R9, UR7, !P0 ;  /* 0x0000000709007c0c */ /* 0x000fc4000c781270 */
[----:B------:R-:W-:Y:S02]  /*4aa0*/  LEA.HI.X.SX32 R9, R21, R0, 0x1, P6 ;  /* 0x0000000015097211 */ /* 0x000fe400030f0eff */
[----:B------:R-:W-:Y:S02]  /*4ab0*/  PRMT R21, R11, 0x7772, RZ ;  /* 0x000077720b157816 */ /* 0x000fe400000000ff */
[C---:B------:R-:W-:Y:S01]  /*4ac0*/  IADD3 R10, P6, R13.reuse, R2, RZ ;  /* 0x000000020d0a7210 */ /* 0x040fe20007fde0ff */
[----:B-1----:R-:W-:Y:S01]  /*4ad0*/  VIADD R17, R13, UR6 ;  /* 0x000000060d117c36 */ /* 0x002fe20008000000 */
[C---:B------:R-:W-:Y:S01]  /*4ae0*/  LOP3.LUT R12, R15.reuse, 0x23, RZ, 0xfc, !PT ;  /* 0x000000230f0c7812 */ /* 0x040fe200078efcff */
[----:B------:R1:W-:Y:S01]  /*4af0*/  @P3 STG.E.U8 desc[UR16][R8.64], R21 ;  /* 0x0000001508003986 */ /* 0x0003e2000c101110 */
[----:B------:R-:W-:Y:S02]  /*4b00*/  LOP3.LUT R14, R15, 0x1f, RZ, 0xfc, !PT ;  /* 0x0000001f0f0e7812 */ /* 0x000fe400078efcff */
[----:B------:R-:W-:-:S02]  /*4b10*/  PRMT R23, R11, 0x7773, RZ ;  /* 0x000077730b177816 */ /* 0x000fc400000000ff */
[----:B------:R-:W-:Y:S02]  /*4b20*/  LEA.HI.X.SX32 R11, R13, R0, 0x1, P6 ;  /* 0x000000000d0b7211 */ /* 0x000fe400030f0eff */
[----:B------:R-:W-:Y:S02]  /*4b30*/  ISETP.LT.AND P3, PT, R12, UR7, !P0 ;  /* 0x000000070c007c0c */ /* 0x000fe4000c761270 */
[----:B------:R-:W-:Y:S02]  /*4b40*/  IADD3 R12, P6, R17, R2, RZ ;  /* 0x00000002110c7210 */ /* 0x000fe40007fde0ff */
[----:B------:R-:W-:Y:S02]  /*4b50*/  ISETP.LT.AND P2, PT, R14, UR7, !P0 ;  /* 0x000000070e007c0c */ /* 0x000fe4000c741270 */
[----:B------:R-:W-:Y:S02]  /*4b60*/  LOP3.LUT R14, R15, 0x20, RZ, 0xfc, !PT ;  /* 0x000000200f0e7812 */ /* 0x000fe400078efcff */
[C---:B------:R-:W-:Y:S01]  /*4b70*/  LEA.HI.X.SX32 R13, R17.reuse, R0, 0x1, P6 ;  /* 0x00000000110d7211 */ /* 0x040fe200030f0eff */
[----:B------:R-:W-:Y:S01]  /*4b80*/  VIADD R17, R17, UR6 ;  /* 0x0000000611117c36 */ /* 0x000fe20008000000 */
[----:B------:R-:W-:-:S02]  /*4b90*/  ISETP.LT.AND P1, PT, R14, UR7, !P0 ;  /* 0x000000070e007c0c */ /* 0x000fc4000c721270 */
[----:B------:R-:W-:Y:S01]  /*4ba0*/  LOP3.LUT R14, R15, 0x21, RZ, 0xfc, !PT ;  /* 0x000000210f0e7812 */ /* 0x000fe200078efcff */
[C---:B--2---:R-:W-:Y:S01]  /*4bb0*/  VIADD R19, R17.reuse, UR6 ;  /* 0x0000000611137c36 */ /* 0x044fe20008000000 */
[C---:B-1----:R-:W-:Y:S02]  /*4bc0*/  IADD3 R8, P6, R17.reuse, R2, RZ ;  /* 0x0000000211087210 */ /* 0x042fe40007fde0ff */
[----:B0-----:R-:W-:Y:S01]  /*4bd0*/  PRMT R27, R4, 0x7770, RZ ;  /* 0x00007770041b7816 */ /* 0x001fe200000000ff */
[----:B------:R0:W-:Y:S01]  /*4be0*/  @P2 STG.E.U8 desc[UR16][R10.64], R23 ;  /* 0x000000170a002986 */ /* 0x0001e2000c101110 */
[----:B------:R-:W-:Y:S01]  /*4bf0*/  LEA.HI.X.SX32 R9, R17, R0, 0x1, P6 ;  /* 0x0000000011097211 */ /* 0x000fe200030f0eff */
[----:B------:R-:W-:Y:S01]  /*4c00*/  VIADD R17, R19, UR6 ;  /* 0x0000000613117c36 */ /* 0x000fe20008000000 */
[----:B------:R-:W-:Y:S02]  /*4c10*/  ISETP.LT.AND P5, PT, R14, UR7, !P0 ;  /* 0x000000070e007c0c */ /* 0x000fe4000c7a1270 */
[----:B------:R-:W-:Y:S01]  /*4c20*/  LOP3.LUT R14, R15, 0x24, RZ, 0xfc, !PT ;  /* 0x000000240f0e7812 */ /* 0x000fe200078efcff */
[----:B------:R1:W-:Y:S01]  /*4c30*/  @P1 STG.E.U8 desc[UR16][R12.64], R27 ;  /* 0x0000001b0c001986 */ /* 0x0003e2000c101110 */
[----:B------:R-:W-:-:S02]  /*4c40*/  PRMT R25, R5, 0x7770, RZ ;  /* 0x0000777005197816 */ /* 0x000fc400000000ff */
[----:B------:R-:W-:Y:S02]  /*4c50*/  ISETP.LT.AND P2, PT, R14, UR7, !P0 ;  /* 0x000000070e007c0c */ /* 0x000fe4000c741270 */
[----:B------:R-:W-:Y:S02]  /*4c60*/  PRMT R21, R5, 0x7771, RZ ;  /* 0x0000777105157816 */ /* 0x000fe400000000ff */
[C---:B0-----:R-:W-:Y:S02]  /*4c70*/  IADD3 R10, P6, R19.reuse, R2, RZ ;  /* 0x00000002130a7210 */ /* 0x041fe40007fde0ff */
[----:B------:R-:W-:Y:S02]  /*4c80*/  PRMT R23, R4, 0x7771, RZ ;  /* 0x0000777104177816 */ /* 0x000fe400000000ff */
[----:B------:R-:W-:Y:S01]  /*4c90*/  LEA.HI.X.SX32 R11, R19, R0, 0x1, P6 ;  /* 0x00000000130b7211 */ /* 0x000fe200030f0eff */
[C---:B------:R-:W-:Y:S01]  /*4ca0*/  VIADD R19, R17.reuse, UR6 ;  /* 0x0000000611137c36 */ /* 0x040fe20008000000 */
[----:B-1----:R-:W-:Y:S01]  /*4cb0*/  IADD3 R12, P6, R17, R2, RZ ;  /* 0x00000002110c7210 */ /* 0x002fe20007fde0ff */
[----:B------:R0:W-:Y:S01]  /*4cc0*/  @P5 STG.E.U8 desc[UR16][R8.64], R23 ;  /* 0x0000001708005986 */ /* 0x0001e2000c101110 */
[----:B------:R-:W-:-:S02]  /*4cd0*/  LOP3.LUT R14, R15, 0x25, RZ, 0xfc, !PT ;  /* 0x000000250f0e7812 */ /* 0x000fc400078efcff */
[----:B------:R-:W-:Y:S01]  /*4ce0*/  LEA.HI.X.SX32 R13, R17, R0, 0x1, P6 ;  /* 0x00000000110d7211 */ /* 0x000fe200030f0eff */
[----:B------:R1:W-:Y:S01]  /*4cf0*/  @P4 STG.E.U8 desc[UR16][R10.64], R25 ;  /* 0x000000190a004986 */ /* 0x0003e2000c101110 */
[C---:B------:R-:W-:Y:S02]  /*4d00*/  IADD3 R16, P6, R19.reuse, R2, RZ ;  /* 0x0000000213107210 */ /* 0x040fe40007fde0ff */
[----:B------:R-:W-:Y:S01]  /*4d10*/  ISETP.LT.AND P1, PT, R14, UR7, !P0 ;  /* 0x000000070e007c0c */ /* 0x000fe2000c721270 */
[----:B------:R2:W-:Y:S01]  /*4d20*/  @P3 STG.E.U8 desc[UR16][R12.64], R21 ;  /* 0x000000150c003986 */ /* 0x0005e2000c101110 */
[C---:B------:R-:W-:Y:S01]  /*4d30*/  LEA.HI.X.SX32 R17, R19.reuse, R0, 0x1, P6 ;  /* 0x0000000013117211 */ /* 0x040fe200030f0eff */
[----:B------:R-:W-:Y:S01]  /*4d40*/  VIADD R19, R19, UR6 ;  /* 0x0000000613137c36 */ /* 0x000fe20008000000 */
[----:B------:R-:W-:Y:S02]  /*4d50*/  LOP3.LUT R14, R15, 0x26, RZ, 0xfc, !PT ;  /* 0x000000260f0e7812 */ /* 0x000fe400078efcff */
[----:B0-----:R-:W-:-:S02]  /*4d60*/  PRMT R23, R6, 0x7770, RZ ;  /* 0x0000777006177816 */ /* 0x001fc400000000ff */
[----:B------:R-:W-:Y:S01]  /*4d70*/  LOP3.LUT R9, R15, 0x29, RZ, 0xfc, !PT ;  /* 0x000000290f097812 */ /* 0x000fe200078efcff */
[C---:B-1----:R-:W-:Y:S01]  /*4d80*/  VIADD R11, R19.reuse, UR6 ;  /* 0x00000006130b7c36 */ /* 0x042fe20008000000 */
[----:B------:R-:W-:Y:S01]  /*4d90*/  IADD3 R8, P6, R19, R2, RZ ;  /* 0x0000000213087210 */ /* 0x000fe20007fde0ff */
[----:B------:R0:W-:Y:S01]  /*4da0*/  @P2 STG.E.U8 desc[UR16][R16.64], R23 ;  /* 0x0000001710002986 */ /* 0x0001e2000c101110 */
[----:B------:R-:W-:Y:S01]  /*4db0*/  ISETP.LT.AND P2, PT, R9, UR7, !P0 ;  /* 0x0000000709007c0c */ /* 0x000fe2000c741270 */
[----:B--2---:R-:W-:Y:S01]  /*4dc0*/  VIADD R13, R11, UR6 ;  /* 0x000000060b0d7c36 */ /* 0x004fe20008000000 */
[----:B------:R-:W-:Y:S02]  /*4dd0*/  LEA.HI.X.SX32 R9, R19, R0, 0x1, P6 ;  /* 0x0000000013097211 */ /* 0x000fe400030f0eff */
        /* <DEDUP_REMOVED lines=8> */
[----:B------:R-:W-:-:S02]  /*4e60*/  LOP3.LUT R14, R15, 0x28, RZ, 0xfc, !PT ;  /* 0x000000280f0e7812 */ /* 0x000fc400078efcff */
[C---:B0-----:R-:W-:Y:S02]  /*4e70*/  IADD3 R16, P6, R19.reuse, R2, RZ ;  /* 0x0000000213107210 */ /* 0x041fe40007fde0ff */
[----:B------:R-:W-:Y:S02]  /*4e80*/  ISETP.LT.AND P3, PT, R14, UR7, !P0 ;  /* 0x000000070e007c0c */ /* 0x000fe4000c761270 */
[----:B------:R-:W-:Y:S02]  /*4e90*/  PRMT R21, R6, 0x7771, RZ ;  /* 0x0000777106157816 */ /* 0x000fe400000000ff */
[C---:B------:R-:W-:Y:S01]  /*4ea0*/  LEA.HI.X.SX32 R17, R19.reuse, R0, 0x1, P6 ;  /* 0x0000000013117211 */ /* 0x040fe200030f0eff */
[----:B------:R-:W-:Y:S01]  /*4eb0*/  VIADD R19, R19, UR6 ;  /* 0x0000000613137c36 */ /* 0x000fe20008000000 */
[----:B------:R-:W-:Y:S01]  /*4ec0*/  LOP3.LUT R14, R15, 0x2a, RZ, 0xfc, !PT ;  /* 0x0000002a0f0e7812 */ /* 0x000fe200078efcff */
[----:B------:R0:W-:Y:S01]  /*4ed0*/  @P1 STG.E.U8 desc[UR16][R8.64], R21 ;  /* 0x0000001508001986 */ /* 0x0001e2000c101110 */
[----:B------:R-:W-:-:S02]  /*4ee0*/  PRMT R25, R7, 0x7770, RZ ;  /* 0x0000777007197816 */ /* 0x000fc400000000ff */
[----:B------:R-:W-:Y:S02]  /*4ef0*/  PRMT R23, R7, 0x7771, RZ ;  /* 0x0000777107177816 */ /* 0x000fe400000000ff */
[----:B------:R-:W-:Y:S01]  /*4f00*/  IADD3 R18, P6, R19, R2, RZ ;  /* 0x0000000213127210 */ /* 0x000fe20007fde0ff */
[----:B------:R1:W-:Y:S01]  /*4f10*/  @P5 STG.E.U8 desc[UR16][R10.64], R25 ;  /* 0x000000190a005986 */ /* 0x0003e2000c101110 */
[----:B------:R-:W-:Y:S02]  /*4f20*/  ISETP.LT.AND P1, PT, R14, UR7, !P0 ;  /* 0x000000070e007c0c */ /* 0x000fe4000c721270 */
[C---:B------:R-:W-:Y:S01]  /*4f30*/  PRMT R27, R4.reuse, 0x7773, RZ ;  /* 0x00007773041b7816 */ /* 0x040fe200000000ff */
[----:B------:R2:W-:Y:S01]  /*4f40*/  @P4 STG.E.U8 desc[UR16][R12.64], R23 ;  /* 0x000000170c004986 */ /* 0x0005e2000c101110 */
[----:B------:R-:W-:Y:S01]  /*4f50*/  LOP3.LUT R14, R15, 0x2b, RZ, 0xfc, !PT ;  /* 0x0000002b0f0e7812 */ /* 0x000fe200078efcff */
[----:B0-----:R-:W-:Y:S01]  /*4f60*/  VIADD R9, R19, UR6 ;  /* 0x0000000613097c36 */ /* 0x001fe20008000000 */
[----:B------:R-:W-:-:S02]  /*4f70*/  PRMT R21, R4, 0x7772, RZ ;  /* 0x0000777204157816 */ /* 0x000fc400000000ff */
[----:B------:R-:W-:Y:S02]  /*4f80*/  LOP3.LUT R8, R15, 0x2d, RZ, 0xfc, !PT ;  /* 0x0000002d0f087812 */ /* 0x000fe400078efcff */
[----:B------:R-:W-:Y:S01]  /*4f90*/  LEA.HI.X.SX32 R19, R19, R0, 0x1, P6 ;  /* 0x0000000013137211 */ /* 0x000fe200030f0eff */
[C---:B-1----:R-:W-:Y:S01]  /*4fa0*/  VIADD R11, R9.reuse, UR6 ;  /* 0x00000006090b7c36 */ /* 0x042fe20008000000 */
[----:B------:R0:W-:Y:S01]  /*4fb0*/  @P3 STG.E.U8 desc[UR16][R16.64], R21 ;  /* 0x0000001510003986 */ /* 0x0001e2000c101110 */
[----:B------:R-:W-:Y:S02]  /*4fc0*/  ISETP.LT.AND P3, PT, R8, UR7, !P0 ;  /* 0x0000000708007c0c */ /* 0x000fe4000c761270 */
[----:B--2---:R-:W-:Y:S01]  /*4fd0*/  IADD3 R12, P6, R9, R2, RZ ;  /* 0x00000002090c7210 */ /* 0x004fe20007fde0ff */
[----:B------:R1:W-:Y:S01]  /*4fe0*/  @P2 STG.E.U8 desc[UR16][R18.64], R27 ;  /* 0x0000001b12002986 */ /* 0x0003e2000c101110 */
[----:B------:R-:W-:Y:S02]  /*4ff0*/  LOP3.LUT R8, R15, 0x2e, RZ, 0xfc, !PT ;  /* 0x0000002e0f087812 */ /* 0x000fe400078efcff */
[----:B------:R-:W-:-:S02]  /*5000*/  PRMT R25, R5, 0x7772, RZ ;  /* 0x0000777205197816 */ /* 0x000fc400000000ff */
[----:B------:R-:W-:Y:S02]  /*5010*/  LEA.HI.X.SX32 R13, R9, R0, 0x1, P6 ;  /* 0x00000000090d7211 */ /* 0x000fe400030f0eff */
[----:B------:R-:W-:Y:S01]  /*5020*/  LOP3.LUT R4, R15, 0x2f, RZ, 0xfc, !PT ;  /* 0x0000002f0f047812 */ /* 0x000fe200078efcff */
[C---:B0-----:R-:W-:Y:S01]  /*5030*/  VIADD R21, R11.reuse, UR6 ;  /* 0x000000060b157c36 */ /* 0x041fe20008000000 */
[----:B------:R-:W-:Y:S01]  /*5040*/  IADD3 R16, P6, R11, R2, RZ ;  /* 0x000000020b107210 */ /* 0x000fe20007fde0ff */
[----:B------:R0:W-:Y:S01]  /*5050*/  @P1 STG.E.U8 desc[UR16][R12.64], R25 ;  /* 0x000000190c001986 */ /* 0x0001e2000c101110 */
[----:B------:R-:W-:Y:S01]  /*5060*/  ISETP.LT.AND P2, PT, R8, UR7, !P0 ;  /* 0x0000000708007c0c */ /* 0x000fe2000c741270 */
[----:B-1----:R-:W-:Y:S01]  /*5070*/  VIADD R19, R21, UR6 ;  /* 0x0000000615137c36 */ /* 0x002fe20008000000 */
[----:B------:R-:W-:Y:S02]  /*5080*/  LEA.HI.X.SX32 R17, R11, R0, 0x1, P6 ;  /* 0x000000000b117211 */ /* 0x000fe400030f0eff */
[----:B------:R1:W2:Y:S01]  /*5090*/  LDS.128 R8, [R3] ;  /* 0x0000000003087984 */ /* 0x0002a20000000c00 */
[----:B------:R-:W-:-:S02]  /*50a0*/  ISETP.LT.AND P1, PT, R4, UR7, !P0 ;  /* 0x0000000704007c0c */ /* 0x000fc4000c721270 */
[----:B------:R-:W-:Y:S02]  /*50b0*/  ISETP.LT.AND P5, PT, R14, UR7, !P0 ;  /* 0x000000070e007c0c */ /* 0x000fe4000c7a1270 */
[----:B------:R-:W-:Y:S02]  /*50c0*/  IADD3 R4, P6, R21, R2, RZ ;  /* 0x0000000215047210 */ /* 0x000fe40007fde0ff */
[----:B------:R-:W-:Y:S02]  /*50d0*/  LOP3.LUT R14, R15, 0x2c, RZ, 0xfc, !PT ;  /* 0x0000002c0f0e7812 */ /* 0x000fe400078efcff */
[----:B------:R-:W-:Y:S02]  /*50e0*/  PRMT R23, R5, 0x7773, RZ ;  /* 0x0000777305177816 */ /* 0x000fe400000000ff */
[----:B------:R-:W-:Y:S02]  /*50f0*/  LEA.HI.X.SX32 R5, R21, R0, 0x1, P6 ;  /* 0x0000000015057211 */ /* 0x000fe400030f0eff */
[----:B------:R-:W-:-:S02]  /*5100*/  ISETP.LT.AND P4, PT, R14, UR7, !P0 ;  /* 0x000000070e007c0c */ /* 0x000fc4000c781270 */
[C---:B0-----:R-:W-:Y:S01]  /*5110*/  IADD3 R12, P6, R19.reuse, R2, RZ ;  /* 0x00000002130c7210 */ /* 0x041fe20007fde0ff */
[----:B------:R0:W-:Y:S01]  /*5120*/  @P5 STG.E.U8 desc[UR16][R16.64], R23 ;  /* 0x0000001710005986 */ /* 0x0001e2000c101110 */
[C---:B------:R-:W-:Y:S02]  /*5130*/  PRMT R25, R6.reuse, 0x7772, RZ ;  /* 0x0000777206197816 */ /* 0x040fe400000000ff */
[C---:B------:R-:W-:Y:S01]  /*5140*/  LEA.HI.X.SX32 R13, R19.reuse, R0, 0x1, P6 ;  /* 0x00000000130d7211 */ /* 0x040fe200030f0eff */
[----:B------:R-:W-:Y:S01]  /*5150*/  VIADD R19, R19, UR6 ;  /* 0x0000000613137c36 */ /* 0x000fe20008000000 */
[----:B------:R-:W-:Y:S02]  /*5160*/  PRMT R27, R6, 0x7773, RZ ;  /* 0x00007773061b7816 */ /* 0x000fe400000000ff */
[----:B-1----:R-:W-:Y:S01]  /*5170*/  LOP3.LUT R3, R15, 0x32, RZ, 0xfc, !PT ;  /* 0x000000320f037812 */ /* 0x002fe200078efcff */
[----:B------:R-:W-:Y:S01]  /*5180*/  VIADD R21, R19, UR6 ;  /* 0x0000000613157c36 */ /* 0x000fe20008000000 */
[----:B------:R-:W-:Y:S01]  /*5190*/  LOP3.LUT R14, R15, 0x30, RZ, 0xfc, !PT ;  /* 0x000000300f0e7812 */ /* 0x000fe200078efcff */
[----:B------:R1:W-:Y:S01]  /*51a0*/  @P4 STG.E.U8 desc[UR16][R4.64], R25 ;  /* 0x0000001904004986 */ /* 0x0003e2000c101110 */
[----:B0-----:R-:W-:-:S02]  /*51b0*/  IADD3 R16, P6, R19, R2, RZ ;  /* 0x0000000213107210 */ /* 0x001fc40007fde0ff */
[----:B------:R-:W-:Y:S01]  /*51c0*/  PRMT R23, R7, 0x7773, RZ ;  /* 0x0000777307177816 */ /* 0x000fe200000000ff */
[----:B------:R0:W-:Y:S01]  /*51d0*/  @P3 STG.E.U8 desc[UR16][R12.64], R27 ;  /* 0x0000001b0c003986 */ /* 0x0001e2000c101110 */
[----:B------:R-:W-:Y:S02]  /*51e0*/  LEA.HI.X.SX32 R17, R19, R0, 0x1, P6 ;  /* 0x0000000013117211 */ /* 0x000fe400030f0eff */
[----:B------:R-:W-:Y:S02]  /*51f0*/  ISETP.LT.AND P3, PT, R3, UR7, !P0 ;  /* 0x0000000703007c0c */ /* 0x000fe4000c761270 */
[----:B------:R-:W-:Y:S02]  /*5200*/  ISETP.LT.AND P5, PT, R14, UR7, !P0 ;  /* 0x000000070e007c0c */ /* 0x000fe4000c7a1270 */
[----:B-1----:R-:W-:Y:S01]  /*5210*/  PRMT R25, R7, 0x7772, RZ ;  /* 0x0000777207197816 */ /* 0x002fe200000000ff */
[C---:B------:R-:W-:Y:S01]  /*5220*/  VIADD R7, R21.reuse, UR6 ;  /* 0x0000000615077c36 */ /* 0x040fe20008000000 */
[----:B------:R-:W-:-:S02]  /*5230*/  IADD3 R4, P6, R21, R2, RZ ;  /* 0x0000000215047210 */ /* 0x000fc40007fde0ff */
[----:B------:R-:W-:Y:S01]  /*5240*/  LOP3.LUT R3, R15, 0x33, RZ, 0xfc, !PT ;  /* 0x000000330f037812 */ /* 0x000fe200078efcff */
[----:B------:R-:W-:Y:S01]  /*5250*/  VIADD R19, R7, UR6 ;  /* 0x0000000607137c36 */ /* 0x000fe20008000000 */
[----:B------:R-:W-:Y:S01]  /*5260*/  LEA.HI.X.SX32 R5, R21, R0, 0x1, P6 ;  /* 0x0000000015057211 */ /* 0x000fe200030f0eff */
[----:B------:R1:W-:Y:S01]  /*5270*/  @P2 STG.E.U8 desc[UR16][R16.64], R25 ;  /* 0x0000001910002986 */ /* 0x0003e2000c101110 */
[----:B------:R-:W-:Y:S02]  /*5280*/  IADD3 R6, P6, R7, R2, RZ ;  /* 0x0000000207067210 */ /* 0x000fe40007fde0ff */
[----:B------:R-:W-:Y:S01]  /*5290*/  LOP3.LUT R14, R15, 0x31, RZ, 0xfc, !PT ;  /* 0x000000310f0e7812 */ /* 0x000fe200078efcff */
[----:B------:R3:W-:Y:S01]  /*52a0*/  @P1 STG.E.U8 desc[UR16][R4.64], R23 ;  /* 0x0000001704001986 */ /* 0x0007e2000c101110 */
[----:B------:R-:W-:Y:S02]  /*52b0*/  LEA.HI.X.SX32 R7, R7, R0, 0x1, P6 ;  /* 0x0000000007077211 */ /* 0x000fe400030f0eff */
[----:B0-----:R-:W-:-:S02]  /*52c0*/  IADD3 R12, P6, R19, R2, RZ ;  /* 0x00000002130c7210 */ /* 0x001fc40007fde0ff */
[----:B------:R-:W-:Y:S02]  /*52d0*/  ISETP.LT.AND P2, PT, R3, UR7, !P0 ;  /* 0x0000000703007c0c */ /* 0x000fe4000c741270 */
[C---:B------:R-:W-:Y:S01]  /*52e0*/  LEA.HI.X.SX32 R13, R19.reuse, R0, 0x1, P6 ;  /* 0x00000000130d7211 */ /* 0x040fe200030f0eff */
[----:B------:R-:W-:Y:S01]  /*52f0*/  VIADD R19, R19, UR6 ;  /* 0x0000000613137c36 */ /* 0x000fe20008000000 */
[----:B------:R-:W-:Y:S02]  /*5300*/  ISETP.LT.AND P4, PT, R14, UR7, !P0 ;  /* 0x000000070e007c0c */ /* 0x000fe4000c781270 */
[----:B------:R-:W-:Y:S01]  /*5310*/  LOP3.LUT R3, R15, 0x34, RZ, 0xfc, !PT ;  /* 0x000000340f037812 */ /* 0x000fe200078efcff */
[----:B-1----:R-:W-:Y:S01]  /*5320*/  VIADD R17, R19, UR6 ;  /* 0x0000000613117c36 */ /* 0x002fe20008000000 */
[----:B--2---:R-:W-:Y:S02]  /*5330*/  PRMT R27, R8, 0x7770, RZ ;  /* 0x00007770081b7816 */ /* 0x004fe400000000ff */
[----:B------:R-:W-:-:S02]  /*5340*/  ISETP.LT.AND P1, PT, R3, UR7, !P0 ;  /* 0x0000000703007c0c */ /* 0x000fc4000c721270 */
[----:B---3--:R-:W-:Y:S01]  /*5350*/  IADD3 R4, P6, R19, R2, RZ ;  /* 0x0000000213047210 */ /* 0x008fe20007fde0ff */
[----:B------:R0:W-:Y:S01]  /*5360*/  @P5 STG.E.U8 desc[UR16][R6.64], R27 ;  /* 0x0000001b06005986 */ /* 0x0001e2000c101110 */
[----:B------:R-:W-:Y:S02]  /*5370*/  LOP3.LUT R3, R15, 0x35, RZ, 0xfc, !PT ;  /* 0x000000350f037812 */ /* 0x000fe400078efcff */
[----:B------:R-:W-:Y:S02]  /*5380*/  PRMT R21, R8, 0x7771, RZ ;  /* 0x0000777108157816 */ /* 0x000fe400000000ff */
[----:B------:R-:W-:Y:S01]  /*5390*/  LEA.HI.X.SX32 R5, R19, R0, 0x1, P6 ;  /* 0x0000000013057211 */ /* 0x000fe200030f0eff */
[----:B------:R-:W-:Y:S01]  /*53a0*/  VIADD R19, R17, UR6 ;  /* 0x0000000611137c36 */ /* 0x000fe20008000000 */
[----:B------:R-:W-:Y:S01]  /*53b0*/  ISETP.LT.AND P5, PT, R3, UR7, !P0 ;  /* 0x0000000703007c0c */ /* 0x000fe2000c7a1270 */
[----:B------:R1:W-:Y:S01]  /*53c0*/  @P4 STG.E.U8 desc[UR16][R12.64], R21 ;  /* 0x000000150c004986 */ /* 0x0003e2000c101110 */
[----:B------:R-:W-:-:S02]  /*53d0*/  LOP3.LUT R3, R15, 0x36, RZ, 0xfc, !PT ;  /* 0x000000360f037812 */ /* 0x000fc400078efcff */
[----:B------:R-:W-:Y:S02]  /*53e0*/  PRMT R25, R9, 0x7771, RZ ;  /* 0x0000777109197816 */ /* 0x000fe400000000ff */
[----:B0-----:R-:W-:Y:S02]  /*53f0*/  IADD3 R6, P6, R17, R2, RZ ;  /* 0x0000000211067210 */ /* 0x001fe40007fde0ff */
[----:B------:R-:W-:Y:S02]  /*5400*/  PRMT R27, R9, 0x7770, RZ ;  /* 0x00007770091b7816 */ /* 0x000fe400000000ff */
[----:B------:R-:W-:Y:S02]  /*5410*/  LEA.HI.X.SX32 R7, R17, R0, 0x1, P6 ;  /* 0x0000000011077211 */ /* 0x000fe400030f0eff */
[----:B------:R-:W-:Y:S01]  /*5420*/  ISETP.LT.AND P4, PT, R3, UR7, !P0 ;  /* 0x0000000703007c0c */ /* 0x000fe2000c781270 */
[C---:B-1----:R-:W-:Y:S01]  /*5430*/  VIADD R21, R19.reuse, UR6 ;  /* 0x0000000613157c36 */ /* 0x042fe20008000000 */
[----:B------:R-:W-:Y:S01]  /*5440*/  IADD3 R12, P6, R19, R2, RZ ;  /* 0x00000002130c7210 */ /* 0x000fe20007fde0ff */
[----:B------:R-:W-:Y:S01]  /*5450*/  @P3 STG.E.U8 desc[UR16][R4.64], R27 ;  /* 0x0000001b04003986 */ /* 0x000fe2000c101110 */
[----:B------:R-:W-:-:S02]  /*5460*/  LOP3.LUT R3, R15, 0x37, RZ, 0xfc, !PT ;  /* 0x000000370f037812 */ /* 0x000fc400078efcff */
[----:B------:R-:W-:Y:S01]  /*5470*/  LEA.HI.X.SX32 R13, R19, R0, 0x1, P6 ;  /* 0x00000000130d7211 */ /* 0x000fe200030f0eff */
[----:B------:R0:W-:Y:S01]  /*5480*/  @P2 STG.E.U8 desc[UR16][R6.64], R25 ;  /* 0x0000001906002986 */ /* 0x0001e2000c101110 */
[----:B------:R-:W-:Y:S02]  /*5490*/  ISETP.LT.AND P3, PT, R3, UR7, !P0 ;  /* 0x0000000703007c0c */ /* 0x000fe4000c761270 */
[----:B------:R-:W-:Y:S02]  /*54a0*/  IADD3 R16, P6, R21, R2, RZ ;  /* 0x0000000215107210 */ /* 0x000fe40007fde0ff */
[----:B------:R-:W-:Y:S02]  /*54b0*/  LOP3.LUT R3, R15, 0x38, RZ, 0xfc, !PT ;  /* 0x000000380f037812 */ /* 0x000fe400078efcff */
[C---:B------:R-:W-:Y:S02]  /*54c0*/  PRMT R23, R10.reuse, 0x7770, RZ ;  /* 0x000077700a177816 */ /* 0x040fe400000000ff */
[C---:B------:R-:W-:Y:S01]  /*54d0*/  LEA.HI.X.SX32 R17, R21.reuse, R0, 0x1, P6 ;  /* 0x0000000015117211 */ /* 0x040fe200030f0eff */
[----:B------:R-:W-:Y:S01]  /*54e0*/  VIADD R21, R21, UR6 ;  /* 0x0000000615157c36 */ /* 0x000fe20008000000 */
[----:B------:R-:W-:Y:S01]  /*54f0*/  ISETP.LT.AND P2, PT, R3, UR7, !P0 ;  /* 0x0000000703007c0c */ /* 0x000fe2000c741270 */
[----:B------:R1:W-:Y:S01]  /*5500*/  @P1 STG.E.U8 desc[UR16][R12.64], R23 ;  /* 0x000000170c001986 */ /* 0x0003e2000c101110 */
[----:B------:R-:W-:Y:S01]  /*5510*/  LOP3.LUT R3, R15, 0x39, RZ, 0xfc, !PT ;  /* 0x000000390f037812 */ /* 0x000fe200078efcff */
[----:B0-----:R-:W-:Y:S01]  /*5520*/  VIADD R7, R21, UR6 ;  /* 0x0000000615077c36 */ /* 0x001fe20008000000 */
[----:B------:R-:W-:-:S02]  /*5530*/  PRMT R19, R10, 0x7771, RZ ;  /* 0x000077710a137816 */ /* 0x000fc400000000ff */
[----:B------:R-:W-:Y:S02]  /*5540*/  ISETP.LT.AND P1, PT, R3, UR7, !P0 ;  /* 0x0000000703007c0c */ /* 0x000fe4000c721270 */
[----:B------:R-:W-:Y:S01]  /*5550*/  IADD3 R4, P6, R21, R2, RZ ;  /* 0x0000000215047210 */ /* 0x000fe20007fde0ff */
[----:B------:R0:W-:Y:S01]  /*5560*/  @P5 STG.E.U8 desc[UR16][R16.64], R19 ;  /* 0x0000001310005986 */ /* 0x0001e2000c101110 */
[----:B------:R-:W-:Y:S02]  /*5570*/  LOP3.LUT R3, R15, 0x3a, RZ, 0xfc, !PT ;  /* 0x0000003a0f037812 */ /* 0x000fe400078efcff */
[----:B------:R-:W-:Y:S01]  /*5580*/  LEA.HI.X.SX32 R5, R21, R0, 0x1, P6 ;  /* 0x0000000015057211 */ /* 0x000fe200030f0eff */
[----:B-1----:R-:W-:Y:S01]  /*5590*/  VIADD R13, R7, UR6 ;  /* 0x00000006070d7c36 */ /* 0x002fe20008000000 */
[----:B------:R-:W-:Y:S02]  /*55a0*/  PRMT R25, R11, 0x7770, RZ ;  /* 0x000077700b197816 */ /* 0x000fe400000000ff */
[----:B------:R-:W-:-:S02]  /*55b0*/  ISETP.LT.AND P5, PT, R3, UR7, !P0 ;  /* 0x0000000703007c0c */ /* 0x000fc4000c7a1270 */
[----:B------:R-:W-:Y:S01]  /*55c0*/  IADD3 R6, P6, R7, R2, RZ ;  /* 0x0000000207067210 */ /* 0x000fe20007fde0ff */
[----:B------:R-:W-:Y:S01]  /*55d0*/  @P4 STG.E.U8 desc[UR16][R4.64], R25 ;  /* 0x0000001904004986 */ /* 0x000fe2000c101110 */
[----:B------:R-:W-:Y:S01]  /*55e0*/  LOP3.LUT R3, R15, 0x3b, RZ, 0xfc, !PT ;  /* 0x0000003b0f037812 */ /* 0x000fe200078efcff */
[----:B0-----:R-:W-:Y:S01]  /*55f0*/  VIADD R17, R13, UR6 ;  /* 0x000000060d117c36 */ /* 0x001fe20008000000 */
[----:B------:R-:W-:Y:S02]  /*5600*/  PRMT R23, R11, 0x7771, RZ ;  /* 0x000077710b177816 */ /* 0x000fe400000000ff */
[----:B------:R-:W-:Y:S01]  /*5610*/  LEA.HI.X.SX32 R7, R7, R0, 0x1, P6 ;  /* 0x0000000007077211 */ /* 0x000fe200030f0eff */
[----:B------:R-:W-:Y:S01]  /*5620*/  VIADD R19, R17, UR6 ;  /* 0x0000000611137c36 */ /* 0x000fe20008000000 */
[----:B------:R-:W-:Y:S02]  /*5630*/  ISETP.LT.AND P4, PT, R3, UR7, !P0 ;  /* 0x0000000703007c0c */ /* 0x000fe4000c781270 */
[----:B------:R-:W-:Y:S01]  /*5640*/  IADD3 R12, P6, R13, R2, RZ ;  /* 0x000000020d0c7210 */ /* 0x000fe20007fde0ff */
[----:B------:R0:W-:Y:S01]  /*5650*/  @P3 STG.E.U8 desc[UR16][R6.64], R23 ;  /* 0x0000001706003986 */ /* 0x0001e2000c101110 */
[----:B------:R-:W-:-:S02]  /*5660*/  LOP3.LUT R3, R15, 0x3c, RZ, 0xfc, !PT ;  /* 0x0000003c0f037812 */ /* 0x000fc400078efcff */
[----:B------:R-:W-:Y:S02]  /*5670*/  LEA.HI.X.SX32 R13, R13, R0, 0x1, P6 ;  /* 0x000000000d0d7211 */ /* 0x000fe400030f0eff */
[----:B------:R-:W-:Y:S02]  /*5680*/  PRMT R21, R8, 0x7772, RZ ;  /* 0x0000777208157816 */ /* 0x000fe400000000ff */
[----:B------:R-:W-:Y:S02]  /*5690*/  ISETP.LT.AND P3, PT, R3, UR7, !P0 ;  /* 0x0000000703007c0c */ /* 0x000fe4000c761270 */
[----:B------:R-:W-:Y:S01]  /*56a0*/  IADD3 R16, P6, R17, R2, RZ ;  /* 0x0000000211107210 */ /* 0x000fe20007fde0ff */
[----:B------:R1:W-:Y:S01]  /*56b0*/  @P2 STG.E.U8 desc[UR16][R12.64], R21 ;  /* 0x000000150c002986 */ /* 0x0003e2000c101110 */
[----:B------:R-:W-:Y:S01]  /*56c0*/  LOP3.LUT R3, R15, 0x3d, RZ, 0xfc, !PT ;  /* 0x0000003d0f037812 */ /* 0x000fe200078efcff */
[----:B0-----:R-:W-:Y:S01]  /*56d0*/  VIADD R7, R19, UR6 ;  /* 0x0000000613077c36 */ /* 0x001fe20008000000 */
[----:B------:R-:W-:-:S02]  /*56e0*/  LEA.HI.X.SX32 R17, R17, R0, 0x1, P6 ;  /* 0x0000000011117211 */ /* 0x000fc400030f0eff */
[----:B------:R-:W-:Y:S01]  /*56f0*/  ISETP.LT.AND P2, PT, R3, UR7, !P0 ;  /* 0x0000000703007c0c */ /* 0x000fe2000c741270 */
[----:B------:R-:W-:Y:S01]  /*5700*/  VIADD R3, R7, UR6 ;  /* 0x0000000607037c36 */ /* 0x000fe20008000000 */
[C---:B------:R-:W-:Y:S02]  /*5710*/  IADD3 R4, P6, R19.reuse, R2, RZ ;  /* 0x0000000213047210 */ /* 0x040fe40007fde0ff */
[----:B------:R-:W-:Y:S02]  /*5720*/  PRMT R25, R8, 0x7773, RZ ;  /* 0x0000777308197816 */ /* 0x000fe400000000ff */
[----:B------:R-:W-:Y:S01]  /*5730*/  LEA.HI.X.SX32 R5, R19, R0, 0x1, P6 ;  /* 0x0000000013057211 */ /* 0x000fe200030f0eff */
[C---:B------:R-:W-:Y:S01]  /*5740*/  VIADD R19, R3.reuse, UR6 ;  /* 0x0000000603137c36 */ /* 0x040fe20008000000 */
[-C--:B-1----:R-:W-:Y:S01]  /*5750*/  IADD3 R12, P6, R3, R2.reuse, RZ ;  /* 0x00000002030c7210 */ /* 0x082fe20007fde0ff */
[----:B------:R0:W-:Y:S01]  /*5760*/  @P1 STG.E.U8 desc[UR16][R16.64], R25 ;  /* 0x0000001910001986 */ /* 0x0001e2000c101110 */
[----:B------:R-:W-:Y:S01]  /*5770*/  IADD3 R6, P1, R7, R2, RZ ;  /* 0x0000000207067210 */ /* 0x000fe20007f3e0ff */
[----:B------:R-:W-:Y:S01]  /*5780*/  VIADD R21, R19, UR6 ;  /* 0x0000000613157c36 */ /* 0x000fe20008000000 */
[----:B------:R-:W-:-:S02]  /*5790*/  LEA.HI.X.SX32 R13, R3, R0, 0x1, P6 ;  /* 0x00000000030d7211 */ /* 0x000fc400030f0eff */
[----:B------:R-:W-:Y:S01]  /*57a0*/  LEA.HI.X.SX32 R7, R7, R0, 0x1, P1 ;  /* 0x0000000007077211 */ /* 0x000fe200008f0eff */
[----:B------:R-:W-:Y:S01]  /*57b0*/  VIADD R23, R21, UR6 ;  /* 0x0000000615177c36 */ /* 0x000fe20008000000 */
[-C--:B------:R-:W-:Y:S02]  /*57c0*/  IADD3 R14, P6, R19, R2.reuse, RZ ;  /* 0x00000002130e7210 */ /* 0x080fe40007fde0ff */
[C---:B------:R-:W-:Y:S02]  /*57d0*/  LOP3.LUT R8, R15.reuse, 0x3e, RZ, 0xfc, !PT ;  /* 0x0000003e0f087812 */ /* 0x040fe400078efcff */
[----:B------:R-:W-:Y:S02]  /*57e0*/  LOP3.LUT R3, R15, 0x3f, RZ, 0xfc, !PT ;  /* 0x0000003f0f037812 */ /* 0x000fe400078efcff */
[----:B0-----:R-:W-:Y:S02]  /*57f0*/  IADD3 R16, P1, R21, R2, RZ ;  /* 0x0000000215107210 */ /* 0x001fe40007f3e0ff */
[----:B------:R-:W-:-:S02]  /*5800*/  LEA.HI.X.SX32 R15, R19, R0, 0x1, P6 ;  /* 0x00000000130f7211 */ /* 0x000fc400030f0eff */
[----:B------:R-:W-:Y:S02]  /*5810*/  LEA.HI.X.SX32 R17, R21, R0, 0x1, P1 ;  /* 0x0000000015117211 */ /* 0x000fe400008f0eff */
[----:B------:R-:W-:Y:S02]  /*5820*/  IADD3 R2, P6, R23, R2, RZ ;  /* 0x0000000217027210 */ /* 0x000fe40007fde0ff */
[----:B------:R-:W-:Y:S02]  /*5830*/  ISETP.LT.AND P1, PT, R8, UR7, !P0 ;  /* 0x0000000708007c0c */ /* 0x000fe4000c721270 */
[----:B------:R-:W-:Y:S02]  /*5840*/  ISETP.LT.AND P0, PT, R3, UR7, !P0 ;  /* 0x0000000703007c0c */ /* 0x000fe4000c701270 */
[----:B------:R-:W-:Y:S02]  /*5850*/  LEA.HI.X.SX32 R3, R23, R0, 0x1, P6 ;  /* 0x0000000017037211 */ /* 0x000fe400030f0eff */
[----:B------:R-:W-:-:S02]  /*5860*/  PRMT R25, R9, 0x7772, RZ ;  /* 0x0000777209197816 */ /* 0x000fc400000000ff */
[----:B------:R-:W-:Y:S02]  /*5870*/  PRMT R23, R9, 0x7773, RZ ;  /* 0x0000777309177816 */ /* 0x000fe400000000ff */
[C---:B------:R-:W-:Y:S01]  /*5880*/  PRMT R21, R10.reuse, 0x7772, RZ ;  /* 0x000077720a157816 */ /* 0x040fe200000000ff */
[----:B------:R0:W-:Y:S01]  /*5890*/  @P5 STG.E.U8 desc[UR16][R4.64], R25 ;  /* 0x0000001904005986 */ /* 0x0001e2000c101110 */
[----:B------:R-:W-:Y:S02]  /*58a0*/  PRMT R19, R10, 0x7773, RZ ;  /* 0x000077730a137816 */ /* 0x000fe400000000ff */
[C---:B------:R-:W-:Y:S01]  /*58b0*/  PRMT R9, R11.reuse, 0x7773, RZ ;  /* 0x000077730b097816 */ /* 0x040fe200000000ff */
[----:B------:R0:W-:Y:S01]  /*58c0*/  @P4 STG.E.U8 desc[UR16][R6.64], R23 ;  /* 0x0000001706004986 */ /* 0x0001e2000c101110 */
[----:B------:R-:W-:-:S03]  /*58d0*/  PRMT R11, R11, 0x7772, RZ ;  /* 0x000077720b0b7816 */ /* 0x000fc600000000ff */
[----:B------:R0:W-:Y:S04]  /*58e0*/  @P3 STG.E.U8 desc[UR16][R12.64], R21 ;  /* 0x000000150c003986 */ /* 0x0001e8000c101110 */
[----:B------:R0:W-:Y:S04]  /*58f0*/  @P2 STG.E.U8 desc[UR16][R14.64], R19 ;  /* 0x000000130e002986 */ /* 0x0001e8000c101110 */
[----:B------:R0:W-:Y:S01]  /*5900*/  @P1 STG.E.U8 desc[UR16][R16.64], R11 ;  /* 0x0000000b10001986 */ /* 0x0001e2000c101110 */
[----:B------:R-:W-:Y:S05]  /*5910*/  @!P0 EXIT ;  /* 0x000000000000894d */ /* 0x000fea0003800000 */
[----:B------:R-:W-:Y:S01]  /*5920*/  STG.E.U8 desc[UR16][R2.64], R9 ;  /* 0x0000000902007986 */ /* 0x000fe2000c101110 */
[----:B------:R-:W-:Y:S05]  /*5930*/  EXIT ;  /* 0x000000000000794d */ /* 0x000fea0003800000 */
.L_x_2:
[----:B------:R-:W-:-:S00]  /*5940*/  BRA `(.L_x_2) ;  /* 0xfffffffc00fc7947 */ /* 0x000fc0000383ffff */
[----:B------:R-:W-:-:S00]  /*5950*/  NOP ;  /* 0x0000000000007918 */ /* 0x000fc00000000000 */
        /* <DEDUP_REMOVED lines=10> */
.L_x_3:


//--------------------- .nv.shared.matmul_kernel  --------------------------
	.section	.nv.shared.matmul_kernel,"aw",@nobits
	.sectionflags	@""
	.align	16
	.zero		1024


//--------------------- .nv.shared.reserved.0     --------------------------
	.section	.nv.shared.reserved.0,"aw",@nobits
	.weak		__nv_reservedSMEM_offset_0_alias
	.size		__nv_reservedSMEM_offset_0_alias, 0, 0
	.other		__nv_reservedSMEM_offset_0_alias,@"STO_CUDA_RESERVED_SHARED STV_DEFAULT"
__nv_reservedSMEM_offset_0_alias:
	.zero		0


//--------------------- .nv.constant0.matmul_kernel --------------------------
	.section	.nv.constant0.matmul_kernel,"a",@progbits
	.sectionflags	@""
	.align	4
.nv.constant0.matmul_kernel:
	.zero		608


//--------------------- SYMBOLS --------------------------

	.type		.nv.reservedSmem.offset0,@object
	.size		.nv.reservedSmem.offset0,0x4
